//
// Generated by NVIDIA NVVM Compiler
//
// Compiler Build ID: CL-36424714
// Cuda compilation tools, release 13.0, V13.0.88
// Based on NVVM 20.0.0
//

.version 9.0
.target sm_100
.address_size 64

	// .globl	_Z20MatrixMultiplyKernelPKfS0_Pfi
// _ZZ20MatrixMultiplyKernelPKfS0_PfiE2sM has been demoted
// _ZZ20MatrixMultiplyKernelPKfS0_PfiE2sN has been demoted
// _ZZ13copySharedMemPfPKfE4tile has been demoted
// _ZZ18transposeCoalescedPfPKfE4tile has been demoted
// _ZZ24transposeNoBankConflictsPfPKfE4tile has been demoted

.visible .entry _Z20MatrixMultiplyKernelPKfS0_Pfi(
	.param .u64 .ptr .align 1 _Z20MatrixMultiplyKernelPKfS0_Pfi_param_0,
	.param .u64 .ptr .align 1 _Z20MatrixMultiplyKernelPKfS0_Pfi_param_1,
	.param .u64 .ptr .align 1 _Z20MatrixMultiplyKernelPKfS0_Pfi_param_2,
	.param .u32 _Z20MatrixMultiplyKernelPKfS0_Pfi_param_3
)
{
	.reg .pred 	%p<8>;
	.reg .b32 	%r<101>;
	.reg .b32 	%f<368>;
	.reg .b64 	%rd<40>;
	// demoted variable
	.shared .align 4 .b8 _ZZ20MatrixMultiplyKernelPKfS0_PfiE2sM[1024];
	// demoted variable
	.shared .align 4 .b8 _ZZ20MatrixMultiplyKernelPKfS0_PfiE2sN[1024];
	ld.param.u32 	%r29, [_Z20MatrixMultiplyKernelPKfS0_Pfi_param_3];
	mov.u32 	%r30, %ctaid.x;
	mov.u32 	%r31, %ctaid.y;
	mov.u32 	%r1, %tid.y;
	shl.b32 	%r32, %r30, 4;
	add.s32 	%r2, %r32, %r30;
	shl.b32 	%r33, %r31, 4;
	add.s32 	%r3, %r33, %r1;
	shr.s32 	%r34, %r29, 31;
	shr.u32 	%r35, %r34, 28;
	add.s32 	%r36, %r29, %r35;
	shr.s32 	%r4, %r36, 4;
	setp.lt.s32 	%p1, %r29, 16;
	mov.f32 	%f367, 0f00000000;
	@%p1 bra 	$L__BB0_9;
	mov.u32 	%r38, %tid.x;
	mad.lo.s32 	%r5, %r29, %r3, %r38;
	shl.b32 	%r39, %r1, 6;
	mov.u32 	%r40, _ZZ20MatrixMultiplyKernelPKfS0_PfiE2sM;
	add.s32 	%r6, %r40, %r39;
	add.s32 	%r41, %r4, -1;
	setp.lt.u32 	%p2, %r41, 3;
	mov.f32 	%f367, 0f00000000;
	mov.b32 	%r100, 0;
	@%p2 bra 	$L__BB0_4;
	and.b32  	%r100, %r4, 134217724;
	neg.s32 	%r98, %r100;
	add.s32 	%r43, %r1, 48;
	mad.lo.s32 	%r96, %r29, %r43, %r2;
	add.s32 	%r44, %r1, 32;
	mad.lo.s32 	%r95, %r29, %r44, %r2;
	add.s32 	%r45, %r1, 16;
	mad.lo.s32 	%r94, %r29, %r45, %r2;
	mad.lo.s32 	%r93, %r1, %r29, %r2;
	mov.f32 	%f367, 0f00000000;
	mov.u32 	%r97, %r5;
$L__BB0_3:
	.pragma "nounroll";
	ld.param.u64 	%rd36, [_Z20MatrixMultiplyKernelPKfS0_Pfi_param_1];
	ld.param.u64 	%rd33, [_Z20MatrixMultiplyKernelPKfS0_Pfi_param_0];
	cvta.to.global.u64 	%rd4, %rd33;
	mul.wide.s32 	%rd5, %r97, 4;
	add.s64 	%rd6, %rd4, %rd5;
	ld.global.f32 	%f14, [%rd6];
	shl.b32 	%r47, %r38, 2;
	add.s32 	%r48, %r6, %r47;
	st.shared.f32 	[%r48], %f14;
	cvta.to.global.u64 	%rd7, %rd36;
	mul.wide.u32 	%rd8, %r93, 4;
	add.s64 	%rd9, %rd7, %rd8;
	ld.global.f32 	%f15, [%rd9];
	mov.u32 	%r50, _ZZ20MatrixMultiplyKernelPKfS0_PfiE2sN;
	add.s32 	%r51, %r50, %r47;
	add.s32 	%r52, %r51, %r39;
	st.shared.f32 	[%r52], %f15;
	bar.sync 	0;
	ld.shared.f32 	%f16, [%r6];
	ld.shared.f32 	%f17, [%r51];
	fma.rn.f32 	%f18, %f16, %f17, %f367;
	ld.shared.f32 	%f19, [%r6+4];
	ld.shared.f32 	%f20, [%r51+64];
	fma.rn.f32 	%f21, %f19, %f20, %f18;
	ld.shared.f32 	%f22, [%r6+8];
	ld.shared.f32 	%f23, [%r51+128];
	fma.rn.f32 	%f24, %f22, %f23, %f21;
	ld.shared.f32 	%f25, [%r6+12];
	ld.shared.f32 	%f26, [%r51+192];
	fma.rn.f32 	%f27, %f25, %f26, %f24;
	ld.shared.f32 	%f28, [%r6+16];
	ld.shared.f32 	%f29, [%r51+256];
	fma.rn.f32 	%f30, %f28, %f29, %f27;
	ld.shared.f32 	%f31, [%r6+20];
	ld.shared.f32 	%f32, [%r51+320];
	fma.rn.f32 	%f33, %f31, %f32, %f30;
	ld.shared.f32 	%f34, [%r6+24];
	ld.shared.f32 	%f35, [%r51+384];
	fma.rn.f32 	%f36, %f34, %f35, %f33;
	ld.shared.f32 	%f37, [%r6+28];
	ld.shared.f32 	%f38, [%r51+448];
	fma.rn.f32 	%f39, %f37, %f38, %f36;
	ld.shared.f32 	%f40, [%r6+32];
	ld.shared.f32 	%f41, [%r51+512];
	fma.rn.f32 	%f42, %f40, %f41, %f39;
	ld.shared.f32 	%f43, [%r6+36];
	ld.shared.f32 	%f44, [%r51+576];
	fma.rn.f32 	%f45, %f43, %f44, %f42;
	ld.shared.f32 	%f46, [%r6+40];
	ld.shared.f32 	%f47, [%r51+640];
	fma.rn.f32 	%f48, %f46, %f47, %f45;
	ld.shared.f32 	%f49, [%r6+44];
	ld.shared.f32 	%f50, [%r51+704];
	fma.rn.f32 	%f51, %f49, %f50, %f48;
	ld.shared.f32 	%f52, [%r6+48];
	ld.shared.f32 	%f53, [%r51+768];
	fma.rn.f32 	%f54, %f52, %f53, %f51;
	ld.shared.f32 	%f55, [%r6+52];
	ld.shared.f32 	%f56, [%r51+832];
	fma.rn.f32 	%f57, %f55, %f56, %f54;
	ld.shared.f32 	%f58, [%r6+56];
	ld.shared.f32 	%f59, [%r51+896];
	fma.rn.f32 	%f60, %f58, %f59, %f57;
	ld.shared.f32 	%f61, [%r6+60];
	ld.shared.f32 	%f62, [%r51+960];
	fma.rn.f32 	%f63, %f61, %f62, %f60;
	bar.sync 	0;
	ld.global.f32 	%f64, [%rd6+64];
	st.shared.f32 	[%r48], %f64;
	mul.wide.u32 	%rd10, %r94, 4;
	add.s64 	%rd11, %rd7, %rd10;
	ld.global.f32 	%f65, [%rd11];
	st.shared.f32 	[%r52], %f65;
	bar.sync 	0;
	ld.shared.f32 	%f66, [%r6];
	ld.shared.f32 	%f67, [%r51];
	fma.rn.f32 	%f68, %f66, %f67, %f63;
	ld.shared.f32 	%f69, [%r6+4];
	ld.shared.f32 	%f70, [%r51+64];
	fma.rn.f32 	%f71, %f69, %f70, %f68;
	ld.shared.f32 	%f72, [%r6+8];
	ld.shared.f32 	%f73, [%r51+128];
	fma.rn.f32 	%f74, %f72, %f73, %f71;
	ld.shared.f32 	%f75, [%r6+12];
	ld.shared.f32 	%f76, [%r51+192];
	fma.rn.f32 	%f77, %f75, %f76, %f74;
	ld.shared.f32 	%f78, [%r6+16];
	ld.shared.f32 	%f79, [%r51+256];
	fma.rn.f32 	%f80, %f78, %f79, %f77;
	ld.shared.f32 	%f81, [%r6+20];
	ld.shared.f32 	%f82, [%r51+320];
	fma.rn.f32 	%f83, %f81, %f82, %f80;
	ld.shared.f32 	%f84, [%r6+24];
	ld.shared.f32 	%f85, [%r51+384];
	fma.rn.f32 	%f86, %f84, %f85, %f83;
	ld.shared.f32 	%f87, [%r6+28];
	ld.shared.f32 	%f88, [%r51+448];
	fma.rn.f32 	%f89, %f87, %f88, %f86;
	ld.shared.f32 	%f90, [%r6+32];
	ld.shared.f32 	%f91, [%r51+512];
	fma.rn.f32 	%f92, %f90, %f91, %f89;
	ld.shared.f32 	%f93, [%r6+36];
	ld.shared.f32 	%f94, [%r51+576];
	fma.rn.f32 	%f95, %f93, %f94, %f92;
	ld.shared.f32 	%f96, [%r6+40];
	ld.shared.f32 	%f97, [%r51+640];
	fma.rn.f32 	%f98, %f96, %f97, %f95;
	ld.shared.f32 	%f99, [%r6+44];
	ld.shared.f32 	%f100, [%r51+704];
	fma.rn.f32 	%f101, %f99, %f100, %f98;
	ld.shared.f32 	%f102, [%r6+48];
	ld.shared.f32 	%f103, [%r51+768];
	fma.rn.f32 	%f104, %f102, %f103, %f101;
	ld.shared.f32 	%f105, [%r6+52];
	ld.shared.f32 	%f106, [%r51+832];
	fma.rn.f32 	%f107, %f105, %f106, %f104;
	ld.shared.f32 	%f108, [%r6+56];
	ld.shared.f32 	%f109, [%r51+896];
	fma.rn.f32 	%f110, %f108, %f109, %f107;
	ld.shared.f32 	%f111, [%r6+60];
	ld.shared.f32 	%f112, [%r51+960];
	fma.rn.f32 	%f113, %f111, %f112, %f110;
	bar.sync 	0;
	ld.global.f32 	%f114, [%rd6+128];
	st.shared.f32 	[%r48], %f114;
	mul.wide.u32 	%rd12, %r95, 4;
	add.s64 	%rd13, %rd7, %rd12;
	ld.global.f32 	%f115, [%rd13];
	st.shared.f32 	[%r52], %f115;
	bar.sync 	0;
	ld.shared.f32 	%f116, [%r6];
	ld.shared.f32 	%f117, [%r51];
	fma.rn.f32 	%f118, %f116, %f117, %f113;
	ld.shared.f32 	%f119, [%r6+4];
	ld.shared.f32 	%f120, [%r51+64];
	fma.rn.f32 	%f121, %f119, %f120, %f118;
	ld.shared.f32 	%f122, [%r6+8];
	ld.shared.f32 	%f123, [%r51+128];
	fma.rn.f32 	%f124, %f122, %f123, %f121;
	ld.shared.f32 	%f125, [%r6+12];
	ld.shared.f32 	%f126, [%r51+192];
	fma.rn.f32 	%f127, %f125, %f126, %f124;
	ld.shared.f32 	%f128, [%r6+16];
	ld.shared.f32 	%f129, [%r51+256];
	fma.rn.f32 	%f130, %f128, %f129, %f127;
	ld.shared.f32 	%f131, [%r6+20];
	ld.shared.f32 	%f132, [%r51+320];
	fma.rn.f32 	%f133, %f131, %f132, %f130;
	ld.shared.f32 	%f134, [%r6+24];
	ld.shared.f32 	%f135, [%r51+384];
	fma.rn.f32 	%f136, %f134, %f135, %f133;
	ld.shared.f32 	%f137, [%r6+28];
	ld.shared.f32 	%f138, [%r51+448];
	fma.rn.f32 	%f139, %f137, %f138, %f136;
	ld.shared.f32 	%f140, [%r6+32];
	ld.shared.f32 	%f141, [%r51+512];
	fma.rn.f32 	%f142, %f140, %f141, %f139;
	ld.shared.f32 	%f143, [%r6+36];
	ld.shared.f32 	%f144, [%r51+576];
	fma.rn.f32 	%f145, %f143, %f144, %f142;
	ld.shared.f32 	%f146, [%r6+40];
	ld.shared.f32 	%f147, [%r51+640];
	fma.rn.f32 	%f148, %f146, %f147, %f145;
	ld.shared.f32 	%f149, [%r6+44];
	ld.shared.f32 	%f150, [%r51+704];
	fma.rn.f32 	%f151, %f149, %f150, %f148;
	ld.shared.f32 	%f152, [%r6+48];
	ld.shared.f32 	%f153, [%r51+768];
	fma.rn.f32 	%f154, %f152, %f153, %f151;
	ld.shared.f32 	%f155, [%r6+52];
	ld.shared.f32 	%f156, [%r51+832];
	fma.rn.f32 	%f157, %f155, %f156, %f154;
	ld.shared.f32 	%f158, [%r6+56];
	ld.shared.f32 	%f159, [%r51+896];
	fma.rn.f32 	%f160, %f158, %f159, %f157;
	ld.shared.f32 	%f161, [%r6+60];
	ld.shared.f32 	%f162, [%r51+960];
	fma.rn.f32 	%f163, %f161, %f162, %f160;
	bar.sync 	0;
	ld.global.f32 	%f164, [%rd6+192];
	st.shared.f32 	[%r48], %f164;
	mul.wide.u32 	%rd14, %r96, 4;
	add.s64 	%rd15, %rd7, %rd14;
	ld.global.f32 	%f165, [%rd15];
	st.shared.f32 	[%r52], %f165;
	bar.sync 	0;
	ld.shared.f32 	%f166, [%r6];
	ld.shared.f32 	%f167, [%r51];
	fma.rn.f32 	%f168, %f166, %f167, %f163;
	ld.shared.f32 	%f169, [%r6+4];
	ld.shared.f32 	%f170, [%r51+64];
	fma.rn.f32 	%f171, %f169, %f170, %f168;
	ld.shared.f32 	%f172, [%r6+8];
	ld.shared.f32 	%f173, [%r51+128];
	fma.rn.f32 	%f174, %f172, %f173, %f171;
	ld.shared.f32 	%f175, [%r6+12];
	ld.shared.f32 	%f176, [%r51+192];
	fma.rn.f32 	%f177, %f175, %f176, %f174;
	ld.shared.f32 	%f178, [%r6+16];
	ld.shared.f32 	%f179, [%r51+256];
	fma.rn.f32 	%f180, %f178, %f179, %f177;
	ld.shared.f32 	%f181, [%r6+20];
	ld.shared.f32 	%f182, [%r51+320];
	fma.rn.f32 	%f183, %f181, %f182, %f180;
	ld.shared.f32 	%f184, [%r6+24];
	ld.shared.f32 	%f185, [%r51+384];
	fma.rn.f32 	%f186, %f184, %f185, %f183;
	ld.shared.f32 	%f187, [%r6+28];
	ld.shared.f32 	%f188, [%r51+448];
	fma.rn.f32 	%f189, %f187, %f188, %f186;
	ld.shared.f32 	%f190, [%r6+32];
	ld.shared.f32 	%f191, [%r51+512];
	fma.rn.f32 	%f192, %f190, %f191, %f189;
	ld.shared.f32 	%f193, [%r6+36];
	ld.shared.f32 	%f194, [%r51+576];
	fma.rn.f32 	%f195, %f193, %f194, %f192;
	ld.shared.f32 	%f196, [%r6+40];
	ld.shared.f32 	%f197, [%r51+640];
	fma.rn.f32 	%f198, %f196, %f197, %f195;
	ld.shared.f32 	%f199, [%r6+44];
	ld.shared.f32 	%f200, [%r51+704];
	fma.rn.f32 	%f201, %f199, %f200, %f198;
	ld.shared.f32 	%f202, [%r6+48];
	ld.shared.f32 	%f203, [%r51+768];
	fma.rn.f32 	%f204, %f202, %f203, %f201;
	ld.shared.f32 	%f205, [%r6+52];
	ld.shared.f32 	%f206, [%r51+832];
	fma.rn.f32 	%f207, %f205, %f206, %f204;
	ld.shared.f32 	%f208, [%r6+56];
	ld.shared.f32 	%f209, [%r51+896];
	fma.rn.f32 	%f210, %f208, %f209, %f207;
	ld.shared.f32 	%f211, [%r6+60];
	ld.shared.f32 	%f212, [%r51+960];
	fma.rn.f32 	%f367, %f211, %f212, %f210;
	bar.sync 	0;
	add.s32 	%r98, %r98, 4;
	add.s32 	%r97, %r97, 64;
	shl.b32 	%r53, %r29, 6;
	add.s32 	%r96, %r96, %r53;
	add.s32 	%r95, %r95, %r53;
	add.s32 	%r94, %r94, %r53;
	add.s32 	%r93, %r93, %r53;
	setp.ne.s32 	%p3, %r98, 0;
	@%p3 bra 	$L__BB0_3;
$L__BB0_4:
	and.b32  	%r26, %r4, 3;
	setp.eq.s32 	%p4, %r26, 0;
	@%p4 bra 	$L__BB0_9;
	setp.eq.s32 	%p5, %r26, 1;
	@%p5 bra 	$L__BB0_7;
	ld.param.u64 	%rd37, [_Z20MatrixMultiplyKernelPKfS0_Pfi_param_1];
	ld.param.u64 	%rd34, [_Z20MatrixMultiplyKernelPKfS0_Pfi_param_0];
	shl.b32 	%r54, %r100, 4;
	add.s32 	%r55, %r5, %r54;
	cvta.to.global.u64 	%rd16, %rd34;
	mul.wide.s32 	%rd17, %r55, 4;
	add.s64 	%rd18, %rd16, %rd17;
	ld.global.f32 	%f214, [%rd18];
	shl.b32 	%r57, %r38, 2;
	add.s32 	%r58, %r6, %r57;
	st.shared.f32 	[%r58], %f214;
	add.s32 	%r59, %r54, %r1;
	mad.lo.s32 	%r63, %r59, %r29, %r2;
	cvta.to.global.u64 	%rd19, %rd37;
	mul.wide.u32 	%rd20, %r63, 4;
	add.s64 	%rd21, %rd19, %rd20;
	ld.global.f32 	%f215, [%rd21];
	mov.u32 	%r65, _ZZ20MatrixMultiplyKernelPKfS0_PfiE2sN;
	add.s32 	%r66, %r65, %r57;
	add.s32 	%r67, %r66, %r39;
	st.shared.f32 	[%r67], %f215;
	bar.sync 	0;
	ld.shared.f32 	%f216, [%r6];
	ld.shared.f32 	%f217, [%r66];
	fma.rn.f32 	%f218, %f216, %f217, %f367;
	ld.shared.f32 	%f219, [%r6+4];
	ld.shared.f32 	%f220, [%r66+64];
	fma.rn.f32 	%f221, %f219, %f220, %f218;
	ld.shared.f32 	%f222, [%r6+8];
	ld.shared.f32 	%f223, [%r66+128];
	fma.rn.f32 	%f224, %f222, %f223, %f221;
	ld.shared.f32 	%f225, [%r6+12];
	ld.shared.f32 	%f226, [%r66+192];
	fma.rn.f32 	%f227, %f225, %f226, %f224;
	ld.shared.f32 	%f228, [%r6+16];
	ld.shared.f32 	%f229, [%r66+256];
	fma.rn.f32 	%f230, %f228, %f229, %f227;
	ld.shared.f32 	%f231, [%r6+20];
	ld.shared.f32 	%f232, [%r66+320];
	fma.rn.f32 	%f233, %f231, %f232, %f230;
	ld.shared.f32 	%f234, [%r6+24];
	ld.shared.f32 	%f235, [%r66+384];
	fma.rn.f32 	%f236, %f234, %f235, %f233;
	ld.shared.f32 	%f237, [%r6+28];
	ld.shared.f32 	%f238, [%r66+448];
	fma.rn.f32 	%f239, %f237, %f238, %f236;
	ld.shared.f32 	%f240, [%r6+32];
	ld.shared.f32 	%f241, [%r66+512];
	fma.rn.f32 	%f242, %f240, %f241, %f239;
	ld.shared.f32 	%f243, [%r6+36];
	ld.shared.f32 	%f244, [%r66+576];
	fma.rn.f32 	%f245, %f243, %f244, %f242;
	ld.shared.f32 	%f246, [%r6+40];
	ld.shared.f32 	%f247, [%r66+640];
	fma.rn.f32 	%f248, %f246, %f247, %f245;
	ld.shared.f32 	%f249, [%r6+44];
	ld.shared.f32 	%f250, [%r66+704];
	fma.rn.f32 	%f251, %f249, %f250, %f248;
	ld.shared.f32 	%f252, [%r6+48];
	ld.shared.f32 	%f253, [%r66+768];
	fma.rn.f32 	%f254, %f252, %f253, %f251;
	ld.shared.f32 	%f255, [%r6+52];
	ld.shared.f32 	%f256, [%r66+832];
	fma.rn.f32 	%f257, %f255, %f256, %f254;
	ld.shared.f32 	%f258, [%r6+56];
	ld.shared.f32 	%f259, [%r66+896];
	fma.rn.f32 	%f260, %f258, %f259, %f257;
	ld.shared.f32 	%f261, [%r6+60];
	ld.shared.f32 	%f262, [%r66+960];
	fma.rn.f32 	%f263, %f261, %f262, %f260;
	bar.sync 	0;
	ld.global.f32 	%f264, [%rd18+64];
	st.shared.f32 	[%r58], %f264;
	add.s32 	%r68, %r59, 16;
	mad.lo.s32 	%r69, %r68, %r29, %r2;
	mul.wide.u32 	%rd22, %r69, 4;
	add.s64 	%rd23, %rd19, %rd22;
	ld.global.f32 	%f265, [%rd23];
	st.shared.f32 	[%r67], %f265;
	bar.sync 	0;
	ld.shared.f32 	%f266, [%r6];
	ld.shared.f32 	%f267, [%r66];
	fma.rn.f32 	%f268, %f266, %f267, %f263;
	ld.shared.f32 	%f269, [%r6+4];
	ld.shared.f32 	%f270, [%r66+64];
	fma.rn.f32 	%f271, %f269, %f270, %f268;
	ld.shared.f32 	%f272, [%r6+8];
	ld.shared.f32 	%f273, [%r66+128];
	fma.rn.f32 	%f274, %f272, %f273, %f271;
	ld.shared.f32 	%f275, [%r6+12];
	ld.shared.f32 	%f276, [%r66+192];
	fma.rn.f32 	%f277, %f275, %f276, %f274;
	ld.shared.f32 	%f278, [%r6+16];
	ld.shared.f32 	%f279, [%r66+256];
	fma.rn.f32 	%f280, %f278, %f279, %f277;
	ld.shared.f32 	%f281, [%r6+20];
	ld.shared.f32 	%f282, [%r66+320];
	fma.rn.f32 	%f283, %f281, %f282, %f280;
	ld.shared.f32 	%f284, [%r6+24];
	ld.shared.f32 	%f285, [%r66+384];
	fma.rn.f32 	%f286, %f284, %f285, %f283;
	ld.shared.f32 	%f287, [%r6+28];
	ld.shared.f32 	%f288, [%r66+448];
	fma.rn.f32 	%f289, %f287, %f288, %f286;
	ld.shared.f32 	%f290, [%r6+32];
	ld.shared.f32 	%f291, [%r66+512];
	fma.rn.f32 	%f292, %f290, %f291, %f289;
	ld.shared.f32 	%f293, [%r6+36];
	ld.shared.f32 	%f294, [%r66+576];
	fma.rn.f32 	%f295, %f293, %f294, %f292;
	ld.shared.f32 	%f296, [%r6+40];
	ld.shared.f32 	%f297, [%r66+640];
	fma.rn.f32 	%f298, %f296, %f297, %f295;
	ld.shared.f32 	%f299, [%r6+44];
	ld.shared.f32 	%f300, [%r66+704];
	fma.rn.f32 	%f301, %f299, %f300, %f298;
	ld.shared.f32 	%f302, [%r6+48];
	ld.shared.f32 	%f303, [%r66+768];
	fma.rn.f32 	%f304, %f302, %f303, %f301;
	ld.shared.f32 	%f305, [%r6+52];
	ld.shared.f32 	%f306, [%r66+832];
	fma.rn.f32 	%f307, %f305, %f306, %f304;
	ld.shared.f32 	%f308, [%r6+56];
	ld.shared.f32 	%f309, [%r66+896];
	fma.rn.f32 	%f310, %f308, %f309, %f307;
	ld.shared.f32 	%f311, [%r6+60];
	ld.shared.f32 	%f312, [%r66+960];
	fma.rn.f32 	%f367, %f311, %f312, %f310;
	bar.sync 	0;
	add.s32 	%r100, %r100, 2;
$L__BB0_7:
	and.b32  	%r70, %r4, 1;
	setp.eq.b32 	%p6, %r70, 1;
	not.pred 	%p7, %p6;
	@%p7 bra 	$L__BB0_9;
	ld.param.u64 	%rd38, [_Z20MatrixMultiplyKernelPKfS0_Pfi_param_1];
	ld.param.u64 	%rd35, [_Z20MatrixMultiplyKernelPKfS0_Pfi_param_0];
	shl.b32 	%r71, %r100, 4;
	add.s32 	%r72, %r5, %r71;
	cvta.to.global.u64 	%rd24, %rd35;
	mul.wide.s32 	%rd25, %r72, 4;
	add.s64 	%rd26, %rd24, %rd25;
	ld.global.f32 	%f313, [%rd26];
	shl.b32 	%r74, %r38, 2;
	add.s32 	%r75, %r6, %r74;
	st.shared.f32 	[%r75], %f313;
	add.s32 	%r76, %r71, %r1;
	mad.lo.s32 	%r80, %r76, %r29, %r2;
	cvta.to.global.u64 	%rd27, %rd38;
	mul.wide.u32 	%rd28, %r80, 4;
	add.s64 	%rd29, %rd27, %rd28;
	ld.global.f32 	%f314, [%rd29];
	mov.u32 	%r82, _ZZ20MatrixMultiplyKernelPKfS0_PfiE2sN;
	add.s32 	%r83, %r82, %r74;
	add.s32 	%r84, %r83, %r39;
	st.shared.f32 	[%r84], %f314;
	bar.sync 	0;
	ld.shared.f32 	%f315, [%r6];
	ld.shared.f32 	%f316, [%r83];
	fma.rn.f32 	%f317, %f315, %f316, %f367;
	ld.shared.f32 	%f318, [%r6+4];
	ld.shared.f32 	%f319, [%r83+64];
	fma.rn.f32 	%f320, %f318, %f319, %f317;
	ld.shared.f32 	%f321, [%r6+8];
	ld.shared.f32 	%f322, [%r83+128];
	fma.rn.f32 	%f323, %f321, %f322, %f320;
	ld.shared.f32 	%f324, [%r6+12];
	ld.shared.f32 	%f325, [%r83+192];
	fma.rn.f32 	%f326, %f324, %f325, %f323;
	ld.shared.f32 	%f327, [%r6+16];
	ld.shared.f32 	%f328, [%r83+256];
	fma.rn.f32 	%f329, %f327, %f328, %f326;
	ld.shared.f32 	%f330, [%r6+20];
	ld.shared.f32 	%f331, [%r83+320];
	fma.rn.f32 	%f332, %f330, %f331, %f329;
	ld.shared.f32 	%f333, [%r6+24];
	ld.shared.f32 	%f334, [%r83+384];
	fma.rn.f32 	%f335, %f333, %f334, %f332;
	ld.shared.f32 	%f336, [%r6+28];
	ld.shared.f32 	%f337, [%r83+448];
	fma.rn.f32 	%f338, %f336, %f337, %f335;
	ld.shared.f32 	%f339, [%r6+32];
	ld.shared.f32 	%f340, [%r83+512];
	fma.rn.f32 	%f341, %f339, %f340, %f338;
	ld.shared.f32 	%f342, [%r6+36];
	ld.shared.f32 	%f343, [%r83+576];
	fma.rn.f32 	%f344, %f342, %f343, %f341;
	ld.shared.f32 	%f345, [%r6+40];
	ld.shared.f32 	%f346, [%r83+640];
	fma.rn.f32 	%f347, %f345, %f346, %f344;
	ld.shared.f32 	%f348, [%r6+44];
	ld.shared.f32 	%f349, [%r83+704];
	fma.rn.f32 	%f350, %f348, %f349, %f347;
	ld.shared.f32 	%f351, [%r6+48];
	ld.shared.f32 	%f352, [%r83+768];
	fma.rn.f32 	%f353, %f351, %f352, %f350;
	ld.shared.f32 	%f354, [%r6+52];
	ld.shared.f32 	%f355, [%r83+832];
	fma.rn.f32 	%f356, %f354, %f355, %f353;
	ld.shared.f32 	%f357, [%r6+56];
	ld.shared.f32 	%f358, [%r83+896];
	fma.rn.f32 	%f359, %f357, %f358, %f356;
	ld.shared.f32 	%f360, [%r6+60];
	ld.shared.f32 	%f361, [%r83+960];
	fma.rn.f32 	%f367, %f360, %f361, %f359;
	bar.sync 	0;
$L__BB0_9:
	ld.param.u64 	%rd39, [_Z20MatrixMultiplyKernelPKfS0_Pfi_param_2];
	cvta.to.global.u64 	%rd30, %rd39;
	mad.lo.s32 	%r92, %r29, %r3, %r2;
	mul.wide.s32 	%rd31, %r92, 4;
	add.s64 	%rd32, %rd30, %rd31;
	st.global.f32 	[%rd32], %f367;
	ret;

}
	// .globl	_Z4copyPfPKf
.visible .entry _Z4copyPfPKf(
	.param .u64 .ptr .align 1 _Z4copyPfPKf_param_0,
	.param .u64 .ptr .align 1 _Z4copyPfPKf_param_1
)
{
	.reg .b32 	%r<18>;
	.reg .b32 	%f<5>;
	.reg .b64 	%rd<17>;

	ld.param.u64 	%rd1, [_Z4copyPfPKf_param_0];
	ld.param.u64 	%rd2, [_Z4copyPfPKf_param_1];
	mov.u32 	%r1, %ctaid.x;
	shl.b32 	%r2, %r1, 5;
	mov.u32 	%r3, %tid.x;
	add.s32 	%r4, %r2, %r3;
	mov.u32 	%r5, %ctaid.y;
	shl.b32 	%r6, %r5, 5;
	mov.u32 	%r7, %tid.y;
	add.s32 	%r8, %r6, %r7;
	mov.u32 	%r9, %nctaid.x;
	cvta.to.global.u64 	%rd3, %rd2;
	cvta.to.global.u64 	%rd4, %rd1;
	mul.lo.s32 	%r10, %r9, %r8;
	shl.b32 	%r11, %r10, 5;
	add.s32 	%r12, %r4, %r11;
	mul.wide.s32 	%rd5, %r12, 4;
	add.s64 	%rd6, %rd3, %rd5;
	ld.global.f32 	%f1, [%rd6];
	add.s64 	%rd7, %rd4, %rd5;
	st.global.f32 	[%rd7], %f1;
	shl.b32 	%r13, %r9, 8;
	add.s32 	%r14, %r12, %r13;
	mul.wide.s32 	%rd8, %r14, 4;
	add.s64 	%rd9, %rd3, %rd8;
	ld.global.f32 	%f2, [%rd9];
	add.s64 	%rd10, %rd4, %rd8;
	st.global.f32 	[%rd10], %f2;
	shl.b32 	%r15, %r9, 9;
	add.s32 	%r16, %r12, %r15;
	mul.wide.s32 	%rd11, %r16, 4;
	add.s64 	%rd12, %rd3, %rd11;
	ld.global.f32 	%f3, [%rd12];
	add.s64 	%rd13, %rd4, %rd11;
	st.global.f32 	[%rd13], %f3;
	add.s32 	%r17, %r16, %r13;
	mul.wide.s32 	%rd14, %r17, 4;
	add.s64 	%rd15, %rd3, %rd14;
	ld.global.f32 	%f4, [%rd15];
	add.s64 	%rd16, %rd4, %rd14;
	st.global.f32 	[%rd16], %f4;
	ret;

}
	// .globl	_Z13copySharedMemPfPKf
.visible .entry _Z13copySharedMemPfPKf(
	.param .u64 .ptr .align 1 _Z13copySharedMemPfPKf_param_0,
	.param .u64 .ptr .align 1 _Z13copySharedMemPfPKf_param_1
)
{
	.reg .b32 	%r<23>;
	.reg .b32 	%f<9>;
	.reg .b64 	%rd<17>;
	// demoted variable
	.shared .align 4 .b8 _ZZ13copySharedMemPfPKfE4tile[4096];
	ld.param.u64 	%rd1, [_Z13copySharedMemPfPKf_param_0];
	ld.param.u64 	%rd2, [_Z13copySharedMemPfPKf_param_1];
	mov.u32 	%r1, %ctaid.x;
	shl.b32 	%r2, %r1, 5;
	mov.u32 	%r3, %tid.x;
	add.s32 	%r4, %r2, %r3;
	mov.u32 	%r5, %ctaid.y;
	shl.b32 	%r6, %r5, 5;
	mov.u32 	%r7, %tid.y;
	add.s32 	%r8, %r6, %r7;
	mov.u32 	%r9, %nctaid.x;
	cvta.to.global.u64 	%rd3, %rd2;
	mul.lo.s32 	%r10, %r9, %r8;
	shl.b32 	%r11, %r10, 5;
	add.s32 	%r12, %r11, %r4;
	mul.wide.s32 	%rd4, %r12, 4;
	add.s64 	%rd5, %rd3, %rd4;
	ld.global.f32 	%f1, [%rd5];
	shl.b32 	%r13, %r7, 5;
	add.s32 	%r14, %r13, %r3;
	shl.b32 	%r15, %r14, 2;
	mov.u32 	%r16, _ZZ13copySharedMemPfPKfE4tile;
	add.s32 	%r17, %r16, %r15;
	st.shared.f32 	[%r17], %f1;
	shl.b32 	%r18, %r9, 8;
	add.s32 	%r19, %r12, %r18;
	mul.wide.s32 	%rd6, %r19, 4;
	add.s64 	%rd7, %rd3, %rd6;
	ld.global.f32 	%f2, [%rd7];
	st.shared.f32 	[%r17+1024], %f2;
	shl.b32 	%r20, %r9, 9;
	add.s32 	%r21, %r12, %r20;
	mul.wide.s32 	%rd8, %r21, 4;
	add.s64 	%rd9, %rd3, %rd8;
	ld.global.f32 	%f3, [%rd9];
	st.shared.f32 	[%r17+2048], %f3;
	add.s32 	%r22, %r21, %r18;
	mul.wide.s32 	%rd10, %r22, 4;
	add.s64 	%rd11, %rd3, %rd10;
	ld.global.f32 	%f4, [%rd11];
	st.shared.f32 	[%r17+3072], %f4;
	bar.sync 	0;
	cvta.to.global.u64 	%rd12, %rd1;
	ld.shared.f32 	%f5, [%r17];
	add.s64 	%rd13, %rd12, %rd4;
	st.global.f32 	[%rd13], %f5;
	ld.shared.f32 	%f6, [%r17+1024];
	add.s64 	%rd14, %rd12, %rd6;
	st.global.f32 	[%rd14], %f6;
	ld.shared.f32 	%f7, [%r17+2048];
	add.s64 	%rd15, %rd12, %rd8;
	st.global.f32 	[%rd15], %f7;
	ld.shared.f32 	%f8, [%r17+3072];
	add.s64 	%rd16, %rd12, %rd10;
	st.global.f32 	[%rd16], %f8;
	ret;

}
	// .globl	_Z14transposeNaivePfPKf
.visible .entry _Z14transposeNaivePfPKf(
	.param .u64 .ptr .align 1 _Z14transposeNaivePfPKf_param_0,
	.param .u64 .ptr .align 1 _Z14transposeNaivePfPKf_param_1
)
{
	.reg .b32 	%r<18>;
	.reg .b32 	%f<5>;
	.reg .b64 	%rd<15>;

	ld.param.u64 	%rd1, [_Z14transposeNaivePfPKf_param_0];
	ld.param.u64 	%rd2, [_Z14transposeNaivePfPKf_param_1];
	mov.u32 	%r1, %ctaid.x;
	shl.b32 	%r2, %r1, 5;
	mov.u32 	%r3, %tid.x;
	add.s32 	%r4, %r2, %r3;
	mov.u32 	%r5, %ctaid.y;
	shl.b32 	%r6, %r5, 5;
	mov.u32 	%r7, %tid.y;
	add.s32 	%r8, %r6, %r7;
	mov.u32 	%r9, %nctaid.x;
	shl.b32 	%r10, %r9, 5;
	cvta.to.global.u64 	%rd3, %rd2;
	cvta.to.global.u64 	%rd4, %rd1;
	mad.lo.s32 	%r11, %r8, %r10, %r4;
	mul.wide.s32 	%rd5, %r11, 4;
	add.s64 	%rd6, %rd3, %rd5;
	ld.global.f32 	%f1, [%rd6];
	mad.lo.s32 	%r12, %r4, %r10, %r8;
	mul.wide.s32 	%rd7, %r12, 4;
	add.s64 	%rd8, %rd4, %rd7;
	st.global.f32 	[%rd8], %f1;
	shl.b32 	%r13, %r9, 8;
	add.s32 	%r14, %r11, %r13;
	mul.wide.s32 	%rd9, %r14, 4;
	add.s64 	%rd10, %rd3, %rd9;
	ld.global.f32 	%f2, [%rd10];
	st.global.f32 	[%rd8+32], %f2;
	shl.b32 	%r15, %r9, 9;
	add.s32 	%r16, %r11, %r15;
	mul.wide.s32 	%rd11, %r16, 4;
	add.s64 	%rd12, %rd3, %rd11;
	ld.global.f32 	%f3, [%rd12];
	st.global.f32 	[%rd8+64], %f3;
	add.s32 	%r17, %r16, %r13;
	mul.wide.s32 	%rd13, %r17, 4;
	add.s64 	%rd14, %rd3, %rd13;
	ld.global.f32 	%f4, [%rd14];
	st.global.f32 	[%rd8+96], %f4;
	ret;

}
	// .globl	_Z18transposeCoalescedPfPKf
.visible .entry _Z18transposeCoalescedPfPKf(
	.param .u64 .ptr .align 1 _Z18transposeCoalescedPfPKf_param_0,
	.param .u64 .ptr .align 1 _Z18transposeCoalescedPfPKf_param_1
)
{
	.reg .b32 	%r<31>;
	.reg .b32 	%f<9>;
	.reg .b64 	%rd<21>;
	// demoted variable
	.shared .align 4 .b8 _ZZ18transposeCoalescedPfPKfE4tile[4096];
	ld.param.u64 	%rd1, [_Z18transposeCoalescedPfPKf_param_0];
	ld.param.u64 	%rd2, [_Z18transposeCoalescedPfPKf_param_1];
	mov.u32 	%r1, %ctaid.x;
	shl.b32 	%r2, %r1, 5;
	mov.u32 	%r3, %tid.x;
	add.s32 	%r4, %r2, %r3;
	mov.u32 	%r5, %ctaid.y;
	shl.b32 	%r6, %r5, 5;
	mov.u32 	%r7, %tid.y;
	add.s32 	%r8, %r6, %r7;
	mov.u32 	%r9, %nctaid.x;
	shl.b32 	%r10, %r9, 5;
	shl.b32 	%r11, %r3, 2;
	mov.u32 	%r12, _ZZ18transposeCoalescedPfPKfE4tile;
	add.s32 	%r13, %r12, %r11;
	cvta.to.global.u64 	%rd3, %rd2;
	mad.lo.s32 	%r14, %r8, %r10, %r4;
	mul.wide.s32 	%rd4, %r14, 4;
	add.s64 	%rd5, %rd3, %rd4;
	ld.global.f32 	%f1, [%rd5];
	shl.b32 	%r15, %r7, 7;
	add.s32 	%r16, %r13, %r15;
	st.shared.f32 	[%r16], %f1;
	shl.b32 	%r17, %r9, 8;
	add.s32 	%r18, %r14, %r17;
	mul.wide.s32 	%rd6, %r18, 4;
	add.s64 	%rd7, %rd3, %rd6;
	ld.global.f32 	%f2, [%rd7];
	st.shared.f32 	[%r16+1024], %f2;
	shl.b32 	%r19, %r9, 9;
	add.s32 	%r20, %r14, %r19;
	mul.wide.s32 	%rd8, %r20, 4;
	add.s64 	%rd9, %rd3, %rd8;
	ld.global.f32 	%f3, [%rd9];
	st.shared.f32 	[%r16+2048], %f3;
	add.s32 	%r21, %r20, %r17;
	mul.wide.s32 	%rd10, %r21, 4;
	add.s64 	%rd11, %rd3, %rd10;
	ld.global.f32 	%f4, [%rd11];
	st.shared.f32 	[%r16+3072], %f4;
	bar.sync 	0;
	add.s32 	%r22, %r6, %r3;
	add.s32 	%r23, %r2, %r7;
	mad.lo.s32 	%r24, %r3, 124, %r13;
	cvta.to.global.u64 	%rd12, %rd1;
	shl.b32 	%r25, %r7, 2;
	add.s32 	%r26, %r24, %r25;
	ld.shared.f32 	%f5, [%r26];
	mad.lo.s32 	%r27, %r23, %r10, %r22;
	mul.wide.s32 	%rd13, %r27, 4;
	add.s64 	%rd14, %rd12, %rd13;
	st.global.f32 	[%rd14], %f5;
	ld.shared.f32 	%f6, [%r26+32];
	add.s32 	%r28, %r27, %r17;
	mul.wide.s32 	%rd15, %r28, 4;
	add.s64 	%rd16, %rd12, %rd15;
	st.global.f32 	[%rd16], %f6;
	ld.shared.f32 	%f7, [%r26+64];
	add.s32 	%r29, %r27, %r19;
	mul.wide.s32 	%rd17, %r29, 4;
	add.s64 	%rd18, %rd12, %rd17;
	st.global.f32 	[%rd18], %f7;
	ld.shared.f32 	%f8, [%r26+96];
	add.s32 	%r30, %r29, %r17;
	mul.wide.s32 	%rd19, %r30, 4;
	add.s64 	%rd20, %rd12, %rd19;
	st.global.f32 	[%rd20], %f8;
	ret;

}
	// .globl	_Z24transposeNoBankConflictsPfPKf
.visible .entry _Z24transposeNoBankConflictsPfPKf(
	.param .u64 .ptr .align 1 _Z24transposeNoBankConflictsPfPKf_param_0,
	.param .u64 .ptr .align 1 _Z24transposeNoBankConflictsPfPKf_param_1
)
{
	.reg .b32 	%r<31>;
	.reg .b32 	%f<9>;
	.reg .b64 	%rd<21>;
	// demoted variable
	.shared .align 4 .b8 _ZZ24transposeNoBankConflictsPfPKfE4tile[4224];
	ld.param.u64 	%rd1, [_Z24transposeNoBankConflictsPfPKf_param_0];
	ld.param.u64 	%rd2, [_Z24transposeNoBankConflictsPfPKf_param_1];
	mov.u32 	%r1, %ctaid.x;
	shl.b32 	%r2, %r1, 5;
	mov.u32 	%r3, %tid.x;
	add.s32 	%r4, %r2, %r3;
	mov.u32 	%r5, %ctaid.y;
	shl.b32 	%r6, %r5, 5;
	mov.u32 	%r7, %tid.y;
	add.s32 	%r8, %r6, %r7;
	mov.u32 	%r9, %nctaid.x;
	shl.b32 	%r10, %r9, 5;
	shl.b32 	%r11, %r3, 2;
	mov.u32 	%r12, _ZZ24transposeNoBankConflictsPfPKfE4tile;
	add.s32 	%r13, %r12, %r11;
	cvta.to.global.u64 	%rd3, %rd2;
	mad.lo.s32 	%r14, %r8, %r10, %r4;
	mul.wide.s32 	%rd4, %r14, 4;
	add.s64 	%rd5, %rd3, %rd4;
	ld.global.f32 	%f1, [%rd5];
	mad.lo.s32 	%r15, %r7, 132, %r13;
	st.shared.f32 	[%r15], %f1;
	shl.b32 	%r16, %r9, 8;
	add.s32 	%r17, %r14, %r16;
	mul.wide.s32 	%rd6, %r17, 4;
	add.s64 	%rd7, %rd3, %rd6;
	ld.global.f32 	%f2, [%rd7];
	st.shared.f32 	[%r15+1056], %f2;
	shl.b32 	%r18, %r9, 9;
	add.s32 	%r19, %r14, %r18;
	mul.wide.s32 	%rd8, %r19, 4;
	add.s64 	%rd9, %rd3, %rd8;
	ld.global.f32 	%f3, [%rd9];
	st.shared.f32 	[%r15+2112], %f3;
	add.s32 	%r20, %r19, %r16;
	mul.wide.s32 	%rd10, %r20, 4;
	add.s64 	%rd11, %rd3, %rd10;
	ld.global.f32 	%f4, [%rd11];
	st.shared.f32 	[%r15+3168], %f4;
	bar.sync 	0;
	add.s32 	%r21, %r6, %r3;
	add.s32 	%r22, %r2, %r7;
	shl.b32 	%r23, %r3, 7;
	add.s32 	%r24, %r13, %r23;
	cvta.to.global.u64 	%rd12, %rd1;
	shl.b32 	%r25, %r7, 2;
	add.s32 	%r26, %r24, %r25;
	ld.shared.f32 	%f5, [%r26];
	mad.lo.s32 	%r27, %r22, %r10, %r21;
	mul.wide.s32 	%rd13, %r27, 4;
	add.s64 	%rd14, %rd12, %rd13;
	st.global.f32 	[%rd14], %f5;
	ld.shared.f32 	%f6, [%r26+32];
	add.s32 	%r28, %r27, %r16;
	mul.wide.s32 	%rd15, %r28, 4;
	add.s64 	%rd16, %rd12, %rd15;
	st.global.f32 	[%rd16], %f6;
	ld.shared.f32 	%f7, [%r26+64];
	add.s32 	%r29, %r27, %r18;
	mul.wide.s32 	%rd17, %r29, 4;
	add.s64 	%rd18, %rd12, %rd17;
	st.global.f32 	[%rd18], %f7;
	ld.shared.f32 	%f8, [%r26+96];
	add.s32 	%r30, %r29, %r16;
	mul.wide.s32 	%rd19, %r30, 4;
	add.s64 	%rd20, %rd12, %rd19;
	st.global.f32 	[%rd20], %f8;
	ret;

}


// ===== COMPILED SASS (sm_100) =====

	.target	sm_100

	.elftype	@"ET_EXEC"


//--------------------- .note.nv.tkinfo           --------------------------
	.section	.note.nv.tkinfo,"",@"SHT_NOTE"
	.sectionflags	@"SHF_NOTE_NV_TKINFO"
	.tkinfo
        /*0018*/ 	.word	0x00000002
        /*0030*/ 	.string	""
        /*0030*/ 	.string	"ptxas"
        /*0030*/ 	.string	"Cuda compilation tools, release 13.0, V13.0.88"
        /*0030*/ 	.string	"Build cuda_13.0.r13.0/compiler.36424714_0"
        /*0030*/ 	.string	"-arch sm_100 -m 64 "



//--------------------- .note.nv.cuinfo           --------------------------
	.section	.note.nv.cuinfo,"",@"SHT_NOTE"
	.sectionflags	@"SHF_NOTE_NV_CUINFO"
        /*0018*/ 	.short	0x0002
        /*001a*/ 	.short	0x0064
        /*001c*/ 	.short	0x0082
	.zero		2


//--------------------- .nv.info                  --------------------------
	.section	.nv.info,"",@"SHT_CUDA_INFO"
	.align	4


	//----- nvinfo : EIATTR_REGCOUNT
	.align		4
        /*0000*/ 	.byte	0x04, 0x2f
        /*0002*/ 	.short	(.L_1 - .L_0)
	.align		4
.L_0:
        /*0004*/ 	.word	index@(_Z20MatrixMultiplyKernelPKfS0_Pfi)
        /*0008*/ 	.word	0x00000028


	//----- nvinfo : EIATTR_FRAME_SIZE
	.align		4
.L_1:
        /*000c*/ 	.byte	0x04, 0x11
        /*000e*/ 	.short	(.L_3 - .L_2)
	.align		4
.L_2:
        /*0010*/ 	.word	index@(_Z20MatrixMultiplyKernelPKfS0_Pfi)
        /*0014*/ 	.word	0x00000000


	//----- nvinfo : EIATTR_REGCOUNT
	.align		4
.L_3:
        /*0018*/ 	.byte	0x04, 0x2f
        /*001a*/ 	.short	(.L_5 - .L_4)
	.align		4
.L_4:
        /*001c*/ 	.word	index@(_Z4copyPfPKf)
        /*0020*/ 	.word	0x00000018


	//----- nvinfo : EIATTR_FRAME_SIZE
	.align		4
.L_5:
        /*0024*/ 	.byte	0x04, 0x11
        /*0026*/ 	.short	(.L_7 - .L_6)
	.align		4
.L_6:
        /*0028*/ 	.word	index@(_Z4copyPfPKf)
        /*002c*/ 	.word	0x00000000


	//----- nvinfo : EIATTR_REGCOUNT
	.align		4
.L_7:
        /*0030*/ 	.byte	0x04, 0x2f
        /*0032*/ 	.short	(.L_9 - .L_8)
	.align		4
.L_8:
        /*0034*/ 	.word	index@(_Z13copySharedMemPfPKf)
        /*0038*/ 	.word	0x00000018


	//----- nvinfo : EIATTR_FRAME_SIZE
	.align		4
.L_9:
        /*003c*/ 	.byte	0x04, 0x11
        /*003e*/ 	.short	(.L_11 - .L_10)
	.align		4
.L_10:
        /*0040*/ 	.word	index@(_Z13copySharedMemPfPKf)
        /*0044*/ 	.word	0x00000000


	//----- nvinfo : EIATTR_REGCOUNT
	.align		4
.L_11:
        /*0048*/ 	.byte	0x04, 0x2f
        /*004a*/ 	.short	(.L_13 - .L_12)
	.align		4
.L_12:
        /*004c*/ 	.word	index@(_Z14transposeNaivePfPKf)
        /*0050*/ 	.word	0x00000010


	//----- nvinfo : EIATTR_FRAME_SIZE
	.align		4
.L_13:
        /*0054*/ 	.byte	0x04, 0x11
        /*0056*/ 	.short	(.L_15 - .L_14)
	.align		4
.L_14:
        /*0058*/ 	.word	index@(_Z14transposeNaivePfPKf)
        /*005c*/ 	.word	0x00000000


	//----- nvinfo : EIATTR_REGCOUNT
	.align		4
.L_15:
        /*0060*/ 	.byte	0x04, 0x2f
        /*0062*/ 	.short	(.L_17 - .L_16)
	.align		4
.L_16:
        /*0064*/ 	.word	index@(_Z18transposeCoalescedPfPKf)
        /*0068*/ 	.word	0x00000018


	//----- nvinfo : EIATTR_FRAME_SIZE
	.align		4
.L_17:
        /*006c*/ 	.byte	0x04, 0x11
        /*006e*/ 	.short	(.L_19 - .L_18)
	.align		4
.L_18:
        /*0070*/ 	.word	index@(_Z18transposeCoalescedPfPKf)
        /*0074*/ 	.word	0x00000000


	//----- nvinfo : EIATTR_REGCOUNT
	.align		4
.L_19:
        /*0078*/ 	.byte	0x04, 0x2f
        /*007a*/ 	.short	(.L_21 - .L_20)
	.align		4
.L_20:
        /*007c*/ 	.word	index@(_Z24transposeNoBankConflictsPfPKf)
        /*0080*/ 	.word	0x00000018


	//----- nvinfo : EIATTR_FRAME_SIZE
	.align		4
.L_21:
        /*0084*/ 	.byte	0x04, 0x11
        /*0086*/ 	.short	(.L_23 - .L_22)
	.align		4
.L_22:
        /*0088*/ 	.word	index@(_Z24transposeNoBankConflictsPfPKf)
        /*008c*/ 	.word	0x00000000


	//----- nvinfo : EIATTR_MIN_STACK_SIZE
	.align		4
.L_23:
        /*0090*/ 	.byte	0x04, 0x12
        /*0092*/ 	.short	(.L_25 - .L_24)
	.align		4
.L_24:
        /*0094*/ 	.word	index@(_Z24transposeNoBankConflictsPfPKf)
        /*0098*/ 	.word	0x00000000


	//----- nvinfo : EIATTR_MIN_STACK_SIZE
	.align		4
.L_25:
        /*009c*/ 	.byte	0x04, 0x12
        /*009e*/ 	.short	(.L_27 - .L_26)
	.align		4
.L_26:
        /*00a0*/ 	.word	index@(_Z18transposeCoalescedPfPKf)
        /*00a4*/ 	.word	0x00000000


	//----- nvinfo : EIATTR_MIN_STACK_SIZE
	.align		4
.L_27:
        /*00a8*/ 	.byte	0x04, 0x12
        /*00aa*/ 	.short	(.L_29 - .L_28)
	.align		4
.L_28:
        /*00ac*/ 	.word	index@(_Z14transposeNaivePfPKf)
        /*00b0*/ 	.word	0x00000000


	//----- nvinfo : EIATTR_MIN_STACK_SIZE
	.align		4
.L_29:
        /*00b4*/ 	.byte	0x04, 0x12
        /*00b6*/ 	.short	(.L_31 - .L_30)
	.align		4
.L_30:
        /*00b8*/ 	.word	index@(_Z13copySharedMemPfPKf)
        /*00bc*/ 	.word	0x00000000


	//----- nvinfo : EIATTR_MIN_STACK_SIZE
	.align		4
.L_31:
        /*00c0*/ 	.byte	0x04, 0x12
        /*00c2*/ 	.short	(.L_33 - .L_32)
	.align		4
.L_32:
        /*00c4*/ 	.word	index@(_Z4copyPfPKf)
        /*00c8*/ 	.word	0x00000000


	//----- nvinfo : EIATTR_MIN_STACK_SIZE
	.align		4
.L_33:
        /*00cc*/ 	.byte	0x04, 0x12
        /*00ce*/ 	.short	(.L_35 - .L_34)
	.align		4
.L_34:
        /*00d0*/ 	.word	index@(_Z20MatrixMultiplyKernelPKfS0_Pfi)
        /*00d4*/ 	.word	0x00000000
.L_35:


//--------------------- .nv.compat                --------------------------
	.section	.nv.compat,"",@"SHT_CUDA_COMPAT_INFO"
	.align	4
        /*0000*/ 	.byte	0x02, 0x09, 0x00, 0x00, 0x02, 0x02, 0x01, 0x00, 0x02, 0x05, 0x05, 0x00, 0x03, 0x07, 0x01, 0x01
        /*0010*/ 	.byte	0x02, 0x03, 0x00, 0x00, 0x02, 0x06, 0x01, 0x00, 0x04, 0x0b, 0x08, 0x00, 0x09, 0x00, 0x00, 0x00
        /*0020*/ 	.byte	0x00, 0x00, 0x00, 0x00


//--------------------- .nv.info._Z24transposeNoBankConflictsPfPKf --------------------------
	.section	.nv.info._Z24transposeNoBankConflictsPfPKf,"",@"SHT_CUDA_INFO"
	.sectionflags	@""
	.align	4


	//----- nvinfo : EIATTR_CUDA_API_VERSION
	.align		4
        /*0000*/ 	.byte	0x04, 0x37
        /*0002*/ 	.short	(.L_37 - .L_36)
.L_36:
        /*0004*/ 	.word	0x00000082


	//----- nvinfo : EIATTR_KPARAM_INFO
	.align		4
.L_37:
        /*0008*/ 	.byte	0x04, 0x17
        /*000a*/ 	.short	(.L_39 - .L_38)
.L_38:
        /*000c*/ 	.word	0x00000000
        /*0010*/ 	.short	0x0001
        /*0012*/ 	.short	0x0008
        /*0014*/ 	.byte	0x00, 0xf5, 0x21, 0x00


	//----- nvinfo : EIATTR_KPARAM_INFO
	.align		4
.L_39:
        /*0018*/ 	.byte	0x04, 0x17
        /*001a*/ 	.short	(.L_41 - .L_40)
.L_40:
        /*001c*/ 	.word	0x00000000
        /*0020*/ 	.short	0x0000
        /*0022*/ 	.short	0x0000
        /*0024*/ 	.byte	0x00, 0xf5, 0x21, 0x00


	//----- nvinfo : EIATTR_SPARSE_MMA_MASK
	.align		4
.L_41:
        /*0028*/ 	.byte	0x03, 0x50
        /*002a*/ 	.short	0x0000


	//----- nvinfo : EIATTR_MAXREG_COUNT
	.align		4
        /*002c*/ 	.byte	0x03, 0x1b
        /*002e*/ 	.short	0x00ff


	//----- nvinfo : EIATTR_NUM_BARRIERS
	.align		4
        /*0030*/ 	.byte	0x02, 0x4c
        /*0032*/ 	.byte	0x01
	.zero		1


	//----- nvinfo : EIATTR_MERCURY_ISA_VERSION
	.align		4
        /*0034*/ 	.byte	0x03, 0x5f
        /*0036*/ 	.short	0x0101


	//----- nvinfo : EIATTR_VRC_CTA_INIT_COUNT
	.align		4
        /*0038*/ 	.byte	0x02, 0x4a
	.zero		1
	.zero		1


	//----- nvinfo : EIATTR_EXIT_INSTR_OFFSETS
	.align		4
        /*003c*/ 	.byte	0x04, 0x1c
        /*003e*/ 	.short	(.L_43 - .L_42)


	//   ....[0]....
.L_42:
        /*0040*/ 	.word	0x00000360


	//----- nvinfo : EIATTR_CBANK_PARAM_SIZE
	.align		4
.L_43:
        /*0044*/ 	.byte	0x03, 0x19
        /*0046*/ 	.short	0x0010


	//----- nvinfo : EIATTR_PARAM_CBANK
	.align		4
        /*0048*/ 	.byte	0x04, 0x0a
        /*004a*/ 	.short	(.L_45 - .L_44)
	.align		4
.L_44:
        /*004c*/ 	.word	index@(.nv.constant0._Z24transposeNoBankConflictsPfPKf)
        /*0050*/ 	.short	0x0380
        /*0052*/ 	.short	0x0010


	//----- nvinfo : EIATTR_SW_WAR
	.align		4
.L_45:
        /*0054*/ 	.byte	0x04, 0x36
        /*0056*/ 	.short	(.L_47 - .L_46)
.L_46:
        /*0058*/ 	.word	0x00000008
.L_47:


//--------------------- .nv.info._Z18transposeCoalescedPfPKf --------------------------
	.section	.nv.info._Z18transposeCoalescedPfPKf,"",@"SHT_CUDA_INFO"
	.sectionflags	@""
	.align	4


	//----- nvinfo : EIATTR_CUDA_API_VERSION
	.align		4
        /*0000*/ 	.byte	0x04, 0x37
        /*0002*/ 	.short	(.L_49 - .L_48)
.L_48:
        /*0004*/ 	.word	0x00000082


	//----- nvinfo : EIATTR_KPARAM_INFO
	.align		4
.L_49:
        /*0008*/ 	.byte	0x04, 0x17
        /*000a*/ 	.short	(.L_51 - .L_50)
.L_50:
        /*000c*/ 	.word	0x00000000
        /*0010*/ 	.short	0x0001
        /*0012*/ 	.short	0x0008
        /*0014*/ 	.byte	0x00, 0xf5, 0x21, 0x00


	//----- nvinfo : EIATTR_KPARAM_INFO
	.align		4
.L_51:
        /*0018*/ 	.byte	0x04, 0x17
        /*001a*/ 	.short	(.L_53 - .L_52)
.L_52:
        /*001c*/ 	.word	0x00000000
        /*0020*/ 	.short	0x0000
        /*0022*/ 	.short	0x0000
        /*0024*/ 	.byte	0x00, 0xf5, 0x21, 0x00


	//----- nvinfo : EIATTR_SPARSE_MMA_MASK
	.align		4
.L_53:
        /*0028*/ 	.byte	0x03, 0x50
        /*002a*/ 	.short	0x0000


	//----- nvinfo : EIATTR_MAXREG_COUNT
	.align		4
        /*002c*/ 	.byte	0x03, 0x1b
        /*002e*/ 	.short	0x00ff


	//----- nvinfo : EIATTR_NUM_BARRIERS
	.align		4
        /*0030*/ 	.byte	0x02, 0x4c
        /*0032*/ 	.byte	0x01
	.zero		1


	//----- nvinfo : EIATTR_MERCURY_ISA_VERSION
	.align		4
        /*0034*/ 	.byte	0x03, 0x5f
        /*0036*/ 	.short	0x0101


	//----- nvinfo : EIATTR_VRC_CTA_INIT_COUNT
	.align		4
        /*0038*/ 	.byte	0x02, 0x4a
	.zero		1
	.zero		1


	//----- nvinfo : EIATTR_EXIT_INSTR_OFFSETS
	.align		4
        /*003c*/ 	.byte	0x04, 0x1c
        /*003e*/ 	.short	(.L_55 - .L_54)


	//   ....[0]....
.L_54:
        /*0040*/ 	.word	0x00000360


	//----- nvinfo : EIATTR_CBANK_PARAM_SIZE
	.align		4
.L_55:
        /*0044*/ 	.byte	0x03, 0x19
        /*0046*/ 	.short	0x0010


	//----- nvinfo : EIATTR_PARAM_CBANK
	.align		4
        /*0048*/ 	.byte	0x04, 0x0a
        /*004a*/ 	.short	(.L_57 - .L_56)
	.align		4
.L_56:
        /*004c*/ 	.word	index@(.nv.constant0._Z18transposeCoalescedPfPKf)
        /*0050*/ 	.short	0x0380
        /*0052*/ 	.short	0x0010


	//----- nvinfo : EIATTR_SW_WAR
	.align		4
.L_57:
        /*0054*/ 	.byte	0x04, 0x36
        /*0056*/ 	.short	(.L_59 - .L_58)
.L_58:
        /*0058*/ 	.word	0x00000008
.L_59:


//--------------------- .nv.info._Z14transposeNaivePfPKf --------------------------
	.section	.nv.info._Z14transposeNaivePfPKf,"",@"SHT_CUDA_INFO"
	.sectionflags	@""
	.align	4


	//----- nvinfo : EIATTR_CUDA_API_VERSION
	.align		4
        /*0000*/ 	.byte	0x04, 0x37
        /*0002*/ 	.short	(.L_61 - .L_60)
.L_60:
        /*0004*/ 	.word	0x00000082


	//----- nvinfo : EIATTR_KPARAM_INFO
	.align		4
.L_61:
        /*0008*/ 	.byte	0x04, 0x17
        /*000a*/ 	.short	(.L_63 - .L_62)
.L_62:
        /*000c*/ 	.word	0x00000000
        /*0010*/ 	.short	0x0001
        /*0012*/ 	.short	0x0008
        /*0014*/ 	.byte	0x00, 0xf5, 0x21, 0x00


	//----- nvinfo : EIATTR_KPARAM_INFO
	.align		4
.L_63:
        /*0018*/ 	.byte	0x04, 0x17
        /*001a*/ 	.short	(.L_65 - .L_64)
.L_64:
        /*001c*/ 	.word	0x00000000
        /*0020*/ 	.short	0x0000
        /*0022*/ 	.short	0x0000
        /*0024*/ 	.byte	0x00, 0xf5, 0x21, 0x00


	//----- nvinfo : EIATTR_SPARSE_MMA_MASK
	.align		4
.L_65:
        /*0028*/ 	.byte	0x03, 0x50
        /*002a*/ 	.short	0x0000


	//----- nvinfo : EIATTR_MAXREG_COUNT
	.align		4
        /*002c*/ 	.byte	0x03, 0x1b
        /*002e*/ 	.short	0x00ff


	//----- nvinfo : EIATTR_MERCURY_ISA_VERSION
	.align		4
        /*0030*/ 	.byte	0x03, 0x5f
        /*0032*/ 	.short	0x0101


	//----- nvinfo : EIATTR_VRC_CTA_INIT_COUNT
	.align		4
        /*0034*/ 	.byte	0x02, 0x4a
	.zero		1
	.zero		1


	//----- nvinfo : EIATTR_EXIT_INSTR_OFFSETS
	.align		4
        /*0038*/ 	.byte	0x04, 0x1c
        /*003a*/ 	.short	(.L_67 - .L_66)


	//   ....[0]....
.L_66:
        /*003c*/ 	.word	0x000001e0


	//----- nvinfo : EIATTR_CBANK_PARAM_SIZE
	.align		4
.L_67:
        /*0040*/ 	.byte	0x03, 0x19
        /*0042*/ 	.short	0x0010


	//----- nvinfo : EIATTR_PARAM_CBANK
	.align		4
        /*0044*/ 	.byte	0x04, 0x0a
        /*0046*/ 	.short	(.L_69 - .L_68)
	.align		4
.L_68:
        /*0048*/ 	.word	index@(.nv.constant0._Z14transposeNaivePfPKf)
        /*004c*/ 	.short	0x0380
        /*004e*/ 	.short	0x0010


	//----- nvinfo : EIATTR_SW_WAR
	.align		4
.L_69:
        /*0050*/ 	.byte	0x04, 0x36
        /*0052*/ 	.short	(.L_71 - .L_70)
.L_70:
        /*0054*/ 	.word	0x00000008
.L_71:


//--------------------- .nv.info._Z13copySharedMemPfPKf --------------------------
	.section	.nv.info._Z13copySharedMemPfPKf,"",@"SHT_CUDA_INFO"
	.sectionflags	@""
	.align	4


	//----- nvinfo : EIATTR_CUDA_API_VERSION
	.align		4
        /*0000*/ 	.byte	0x04, 0x37
        /*0002*/ 	.short	(.L_73 - .L_72)
.L_72:
        /*0004*/ 	.word	0x00000082


	//----- nvinfo : EIATTR_KPARAM_INFO
	.align		4
.L_73:
        /*0008*/ 	.byte	0x04, 0x17
        /*000a*/ 	.short	(.L_75 - .L_74)
.L_74:
        /*000c*/ 	.word	0x00000000
        /*0010*/ 	.short	0x0001
        /*0012*/ 	.short	0x0008
        /*0014*/ 	.byte	0x00, 0xf5, 0x21, 0x00


	//----- nvinfo : EIATTR_KPARAM_INFO
	.align		4
.L_75:
        /*0018*/ 	.byte	0x04, 0x17
        /*001a*/ 	.short	(.L_77 - .L_76)
.L_76:
        /*001c*/ 	.word	0x00000000
        /*0020*/ 	.short	0x0000
        /*0022*/ 	.short	0x0000
        /*0024*/ 	.byte	0x00, 0xf5, 0x21, 0x00


	//----- nvinfo : EIATTR_SPARSE_MMA_MASK
	.align		4
.L_77:
        /*0028*/ 	.byte	0x03, 0x50
        /*002a*/ 	.short	0x0000


	//----- nvinfo : EIATTR_MAXREG_COUNT
	.align		4
        /*002c*/ 	.byte	0x03, 0x1b
        /*002e*/ 	.short	0x00ff


	//----- nvinfo : EIATTR_NUM_BARRIERS
	.align		4
        /*0030*/ 	.byte	0x02, 0x4c
        /*0032*/ 	.byte	0x01
	.zero		1


	//----- nvinfo : EIATTR_MERCURY_ISA_VERSION
	.align		4
        /*0034*/ 	.byte	0x03, 0x5f
        /*0036*/ 	.short	0x0101


	//----- nvinfo : EIATTR_VRC_CTA_INIT_COUNT
	.align		4
        /*0038*/ 	.byte	0x02, 0x4a
	.zero		1
	.zero		1


	//----- nvinfo : EIATTR_EXIT_INSTR_OFFSETS
	.align		4
        /*003c*/ 	.byte	0x04, 0x1c
        /*003e*/ 	.short	(.L_79 - .L_78)


	//   ....[0]....
.L_78:
        /*0040*/ 	.word	0x000002e0


	//----- nvinfo : EIATTR_CBANK_PARAM_SIZE
	.align		4
.L_79:
        /*0044*/ 	.byte	0x03, 0x19
        /*0046*/ 	.short	0x0010


	//----- nvinfo : EIATTR_PARAM_CBANK
	.align		4
        /*0048*/ 	.byte	0x04, 0x0a
        /*004a*/ 	.short	(.L_81 - .L_80)
	.align		4
.L_80:
        /*004c*/ 	.word	index@(.nv.constant0._Z13copySharedMemPfPKf)
        /*0050*/ 	.short	0x0380
        /*0052*/ 	.short	0x0010


	//----- nvinfo : EIATTR_SW_WAR
	.align		4
.L_81:
        /*0054*/ 	.byte	0x04, 0x36
        /*0056*/ 	.short	(.L_83 - .L_82)
.L_82:
        /*0058*/ 	.word	0x00000008
.L_83:


//--------------------- .nv.info._Z4copyPfPKf     --------------------------
	.section	.nv.info._Z4copyPfPKf,"",@"SHT_CUDA_INFO"
	.sectionflags	@""
	.align	4


	//----- nvinfo : EIATTR_CUDA_API_VERSION
	.align		4
        /*0000*/ 	.byte	0x04, 0x37
        /*0002*/ 	.short	(.L_85 - .L_84)
.L_84:
        /*0004*/ 	.word	0x00000082


	//----- nvinfo : EIATTR_KPARAM_INFO
	.align		4
.L_85:
        /*0008*/ 	.byte	0x04, 0x17
        /*000a*/ 	.short	(.L_87 - .L_86)
.L_86:
        /*000c*/ 	.word	0x00000000
        /*0010*/ 	.short	0x0001
        /*0012*/ 	.short	0x0008
        /*0014*/ 	.byte	0x00, 0xf5, 0x21, 0x00


	//----- nvinfo : EIATTR_KPARAM_INFO
	.align		4
.L_87:
        /*0018*/ 	.byte	0x04, 0x17
        /*001a*/ 	.short	(.L_89 - .L_88)
.L_88:
        /*001c*/ 	.word	0x00000000
        /*0020*/ 	.short	0x0000
        /*0022*/ 	.short	0x0000
        /*0024*/ 	.byte	0x00, 0xf5, 0x21, 0x00


	//----- nvinfo : EIATTR_SPARSE_MMA_MASK
	.align		4
.L_89:
        /*0028*/ 	.byte	0x03, 0x50
        /*002a*/ 	.short	0x0000


	//----- nvinfo : EIATTR_MAXREG_COUNT
	.align		4
        /*002c*/ 	.byte	0x03, 0x1b
        /*002e*/ 	.short	0x00ff


	//----- nvinfo : EIATTR_MERCURY_ISA_VERSION
	.align		4
        /*0030*/ 	.byte	0x03, 0x5f
        /*0032*/ 	.short	0x0101


	//----- nvinfo : EIATTR_VRC_CTA_INIT_COUNT
	.align		4
        /*0034*/ 	.byte	0x02, 0x4a
	.zero		1
	.zero		1


	//----- nvinfo : EIATTR_EXIT_INSTR_OFFSETS
	.align		4
        /*0038*/ 	.byte	0x04, 0x1c
        /*003a*/ 	.short	(.L_91 - .L_90)


	//   ....[0]....
.L_90:
        /*003c*/ 	.word	0x00000200


	//----- nvinfo : EIATTR_CBANK_PARAM_SIZE
	.align		4
.L_91:
        /*0040*/ 	.byte	0x03, 0x19
        /*0042*/ 	.short	0x0010


	//----- nvinfo : EIATTR_PARAM_CBANK
	.align		4
        /*0044*/ 	.byte	0x04, 0x0a
        /*0046*/ 	.short	(.L_93 - .L_92)
	.align		4
.L_92:
        /*0048*/ 	.word	index@(.nv.constant0._Z4copyPfPKf)
        /*004c*/ 	.short	0x0380
        /*004e*/ 	.short	0x0010


	//----- nvinfo : EIATTR_SW_WAR
	.align		4
.L_93:
        /*0050*/ 	.byte	0x04, 0x36
        /*0052*/ 	.short	(.L_95 - .L_94)
.L_94:
        /*0054*/ 	.word	0x00000008
.L_95:


//--------------------- .nv.info._Z20MatrixMultiplyKernelPKfS0_Pfi --------------------------
	.section	.nv.info._Z20MatrixMultiplyKernelPKfS0_Pfi,"",@"SHT_CUDA_INFO"
	.sectionflags	@""
	.align	4


	//----- nvinfo : EIATTR_CUDA_API_VERSION
	.align		4
        /*0000*/ 	.byte	0x04, 0x37
        /*0002*/ 	.short	(.L_97 - .L_96)
.L_96:
        /*0004*/ 	.word	0x00000082


	//----- nvinfo : EIATTR_KPARAM_INFO
	.align		4
.L_97:
        /*0008*/ 	.byte	0x04, 0x17
        /*000a*/ 	.short	(.L_99 - .L_98)
.L_98:
        /*000c*/ 	.word	0x00000000
        /*0010*/ 	.short	0x0003
        /*0012*/ 	.short	0x0018
        /*0014*/ 	.byte	0x00, 0xf0, 0x11, 0x00


	//----- nvinfo : EIATTR_KPARAM_INFO
	.align		4
.L_99:
        /*0018*/ 	.byte	0x04, 0x17
        /*001a*/ 	.short	(.L_101 - .L_100)
.L_100:
        /*001c*/ 	.word	0x00000000
        /*0020*/ 	.short	0x0002
        /*0022*/ 	.short	0x0010
        /*0024*/ 	.byte	0x00, 0xf5, 0x21, 0x00


	//----- nvinfo : EIATTR_KPARAM_INFO
	.align		4
.L_101:
        /*0028*/ 	.byte	0x04, 0x17
        /*002a*/ 	.short	(.L_103 - .L_102)
.L_102:
        /*002c*/ 	.word	0x00000000
        /*0030*/ 	.short	0x0001
        /*0032*/ 	.short	0x0008
        /*0034*/ 	.byte	0x00, 0xf5, 0x21, 0x00


	//----- nvinfo : EIATTR_KPARAM_INFO
	.align		4
.L_103:
        /*0038*/ 	.byte	0x04, 0x17
        /*003a*/ 	.short	(.L_105 - .L_104)
.L_104:
        /*003c*/ 	.word	0x00000000
        /*0040*/ 	.short	0x0000
        /*0042*/ 	.short	0x0000
        /*0044*/ 	.byte	0x00, 0xf5, 0x21, 0x00


	//----- nvinfo : EIATTR_SPARSE_MMA_MASK
	.align		4
.L_105:
        /*0048*/ 	.byte	0x03, 0x50
        /*004a*/ 	.short	0x0000


	//----- nvinfo : EIATTR_MAXREG_COUNT
	.align		4
        /*004c*/ 	.byte	0x03, 0x1b
        /*004e*/ 	.short	0x00ff


	//----- nvinfo : EIATTR_NUM_BARRIERS
	.align		4
        /*0050*/ 	.byte	0x02, 0x4c
        /*0052*/ 	.byte	0x01
	.zero		1


	//----- nvinfo : EIATTR_MERCURY_ISA_VERSION
	.align		4
        /*0054*/ 	.byte	0x03, 0x5f
        /*0056*/ 	.short	0x0101


	//----- nvinfo : EIATTR_VRC_CTA_INIT_COUNT
	.align		4
        /*0058*/ 	.byte	0x02, 0x4a
	.zero		1
	.zero		1


	//----- nvinfo : EIATTR_EXIT_INSTR_OFFSETS
	.align		4
        /*005c*/ 	.byte	0x04, 0x1c
        /*005e*/ 	.short	(.L_107 - .L_106)


	//   ....[0]....
.L_106:
        /*0060*/ 	.word	0x00001850


	//----- nvinfo : EIATTR_CBANK_PARAM_SIZE
	.align		4
.L_107:
        /*0064*/ 	.byte	0x03, 0x19
        /*0066*/ 	.short	0x001c


	//----- nvinfo : EIATTR_PARAM_CBANK
	.align		4
        /*0068*/ 	.byte	0x04, 0x0a
        /*006a*/ 	.short	(.L_109 - .L_108)
	.align		4
.L_108:
        /*006c*/ 	.word	index@(.nv.constant0._Z20MatrixMultiplyKernelPKfS0_Pfi)
        /*0070*/ 	.short	0x0380
        /*0072*/ 	.short	0x001c


	//----- nvinfo : EIATTR_SW_WAR
	.align		4
.L_109:
        /*0074*/ 	.byte	0x04, 0x36
        /*0076*/ 	.short	(.L_111 - .L_110)
.L_110:
        /*0078*/ 	.word	0x00000008
.L_111:


//--------------------- .nv.callgraph             --------------------------
	.section	.nv.callgraph,"",@"SHT_CUDA_CALLGRAPH"
	.align	4
	.sectionentsize	8
	.align		4
        /*0000*/ 	.word	0x00000000
	.align		4
        /*0004*/ 	.word	0xffffffff
	.align		4
        /*0008*/ 	.word	0x00000000
	.align		4
        /*000c*/ 	.word	0xfffffffe
	.align		4
        /*0010*/ 	.word	0x00000000
	.align		4
        /*0014*/ 	.word	0xfffffffd
	.align		4
        /*0018*/ 	.word	0x00000000
	.align		4
        /*001c*/ 	.word	0xfffffffc


//--------------------- .text._Z24transposeNoBankConflictsPfPKf --------------------------
	.section	.text._Z24transposeNoBankConflictsPfPKf,"ax",@progbits
	.align	128
        .global         _Z24transposeNoBankConflictsPfPKf
        .type           _Z24transposeNoBankConflictsPfPKf,@function
        .size           _Z24transposeNoBankConflictsPfPKf,(.L_x_10 - _Z24transposeNoBankConflictsPfPKf)
        .other          _Z24transposeNoBankConflictsPfPKf,@"STO_CUDA_ENTRY STV_DEFAULT"
_Z24transposeNoBankConflictsPfPKf:
.text._Z24transposeNoBankConflictsPfPKf:
[----:B------:R-:W-:Y:S01]  /*0000*/  LDC R1, c[0x0][0x37c] ;  /* 0x0000df00ff017b82 */ /* 0x000fe20000000800 */
[----:B------:R-:W0:Y:S07]  /*0010*/  S2R R6, SR_CTAID.X ;  /* 0x0000000000067919 */ /* 0x000e2e0000002500 */
[----:B------:R-:W1:Y:S01]  /*0020*/  LDC R4, c[0x0][0x370] ;  /* 0x0000dc00ff047b82 */ /* 0x000e620000000800 */
[----:B------:R-:W2:Y:S01]  /*0030*/  LDCU.64 UR6, c[0x0][0x358] ;  /* 0x00006b00ff0677ac */ /* 0x000ea20008000a00 */
[----:B------:R-:W0:Y:S01]  /*0040*/  S2R R5, SR_TID.X ;  /* 0x0000000000057919 */ /* 0x000e220000002100 */
[----:B------:R-:W3:Y:S05]  /*0050*/  S2R R0, SR_CTAID.Y ;  /* 0x0000000000007919 */ /* 0x000eea0000002600 */
[----:B------:R-:W4:Y:S01]  /*0060*/  LDC.64 R2, c[0x0][0x388] ;  /* 0x0000e200ff027b82 */ /* 0x000f220000000a00 */
[----:B------:R-:W3:Y:S01]  /*0070*/  S2R R7, SR_TID.Y ;  /* 0x0000000000077919 */ /* 0x000ee20000002200 */
[----:B-1----:R-:W-:-:S02]  /*0080*/  SHF.L.U32 R8, R4, 0x5, RZ ;  /* 0x0000000504087819 */ /* 0x002fc400000006ff */
[----:B0-----:R-:W-:Y:S02]  /*0090*/  LEA R9, R6, R5, 0x5 ;  /* 0x0000000506097211 */ /* 0x001fe400078e28ff */
[----:B---3--:R-:W-:-:S05]  /*00a0*/  LEA R10, R0, R7, 0x5 ;  /* 0x00000007000a7211 */ /* 0x008fca00078e28ff */
[----:B------:R-:W-:-:S04]  /*00b0*/  IMAD R9, R10, R8, R9 ;  /* 0x000000080a097224 */ /* 0x000fc800078e0209 */
[--C-:B----4-:R-:W-:Y:S01]  /*00c0*/  IMAD.WIDE R10, R9, 0x4, R2.reuse ;  /* 0x00000004090a7825 */ /* 0x110fe200078e0202 */
[CC--:B------:R-:W-:Y:S02]  /*00d0*/  LEA R15, R4.reuse, R9.reuse, 0x9 ;  /* 0x00000009040f7211 */ /* 0x0c0fe400078e48ff */
[C---:B------:R-:W-:Y:S02]  /*00e0*/  LEA R13, R4.reuse, R9, 0x8 ;  /* 0x00000009040d7211 */ /* 0x040fe400078e40ff */
[----:B------:R-:W-:Y:S01]  /*00f0*/  LEA R17, R4, R15, 0x8 ;  /* 0x0000000f04117211 */ /* 0x000fe200078e40ff */
[--C-:B------:R-:W-:Y:S01]  /*0100*/  IMAD.WIDE R14, R15, 0x4, R2.reuse ;  /* 0x000000040f0e7825 */ /* 0x100fe200078e0202 */
[----:B--2---:R-:W2:Y:S03]  /*0110*/  LDG.E R10, desc[UR6][R10.64] ;  /* 0x000000060a0a7981 */ /* 0x004ea6000c1e1900 */
[----:B------:R-:W-:-:S02]  /*0120*/  IMAD.WIDE R12, R13, 0x4, R2 ;  /* 0x000000040d0c7825 */ /* 0x000fc400078e0202 */
[----:B------:R-:W3:Y:S02]  /*0130*/  LDG.E R14, desc[UR6][R14.64] ;  /* 0x000000060e0e7981 */ /* 0x000ee4000c1e1900 */
[----:B------:R-:W-:Y:S02]  /*0140*/  IMAD.WIDE R2, R17, 0x4, R2 ;  /* 0x0000000411027825 */ /* 0x000fe400078e0202 */
[----:B------:R-:W4:Y:S04]  /*0150*/  LDG.E R12, desc[UR6][R12.64] ;  /* 0x000000060c0c7981 */ /* 0x000f28000c1e1900 */
[----:B------:R0:W5:Y:S01]  /*0160*/  LDG.E R18, desc[UR6][R2.64] ;  /* 0x0000000602127981 */ /* 0x000162000c1e1900 */
[----:B------:R-:W1:Y:S01]  /*0170*/  S2UR UR5, SR_CgaCtaId ;  /* 0x00000000000579c3 */ /* 0x000e620000008800 */
[----:B------:R-:W-:-:S07]  /*0180*/  UMOV UR4, 0x400 ;  /* 0x0000040000047882 */ /* 0x000fce0000000000 */
[----:B0-----:R-:W0:Y:S01]  /*0190*/  LDC.64 R2, c[0x0][0x380] ;  /* 0x0000e000ff027b82 */ /* 0x001e220000000a00 */
[----:B-1----:R-:W-:-:S06]  /*01a0*/  ULEA UR4, UR5, UR4, 0x18 ;  /* 0x0000000405047291 */ /* 0x002fcc000f8ec0ff */
[----:B------:R-:W-:-:S05]  /*01b0*/  LEA R16, R5, UR4, 0x2 ;  /* 0x0000000405107c11 */ /* 0x000fca000f8e10ff */
[----:B------:R-:W-:Y:S01]  /*01c0*/  IMAD R9, R7, 0x84, R16 ;  /* 0x0000008407097824 */ /* 0x000fe200078e0210 */
[----:B------:R-:W-:-:S04]  /*01d0*/  LEA R16, R5, R16, 0x7 ;  /* 0x0000001005107211 */ /* 0x000fc800078e38ff */
[----:B------:R-:W-:Y:S02]  /*01e0*/  LEA R16, R7, R16, 0x2 ;  /* 0x0000001007107211 */ /* 0x000fe400078e10ff */
[----:B------:R-:W-:Y:S02]  /*01f0*/  LEA R5, R0, R5, 0x5 ;  /* 0x0000000500057211 */ /* 0x000fe400078e28ff */
[----:B------:R-:W-:-:S05]  /*0200*/  LEA R6, R6, R7, 0x5 ;  /* 0x0000000706067211 */ /* 0x000fca00078e28ff */
[----:B------:R-:W-:-:S05]  /*0210*/  IMAD R5, R8, R6, R5 ;  /* 0x0000000608057224 */ /* 0x000fca00078e0205 */
[CC--:B------:R-:W-:Y:S02]  /*0220*/  LEA R17, R4.reuse, R5.reuse, 0x9 ;  /* 0x0000000504117211 */ /* 0x0c0fe400078e48ff */
[C---:B------:R-:W-:Y:S02]  /*0230*/  LEA R7, R4.reuse, R5, 0x8 ;  /* 0x0000000504077211 */ /* 0x040fe400078e40ff */
[----:B------:R-:W-:Y:S01]  /*0240*/  LEA R21, R4, R17, 0x8 ;  /* 0x0000001104157211 */ /* 0x000fe200078e40ff */
[----:B0-----:R-:W-:-:S04]  /*0250*/  IMAD.WIDE R4, R5, 0x4, R2 ;  /* 0x0000000405047825 */ /* 0x001fc800078e0202 */
[--C-:B------:R-:W-:Y:S01]  /*0260*/  IMAD.WIDE R6, R7, 0x4, R2.reuse ;  /* 0x0000000407067825 */ /* 0x100fe200078e0202 */
[----:B--2---:R-:W-:Y:S04]  /*0270*/  STS [R9], R10 ;  /* 0x0000000a09007388 */ /* 0x004fe80000000800 */
[----:B---3--:R-:W-:Y:S04]  /*0280*/  STS [R9+0x840], R14 ;  /* 0x0008400e09007388 */ /* 0x008fe80000000800 */
[----:B----4-:R-:W-:Y:S04]  /*0290*/  STS [R9+0x420], R12 ;  /* 0x0004200c09007388 */ /* 0x010fe80000000800 */
[----:B-----5:R0:W-:Y:S01]  /*02a0*/  STS [R9+0xc60], R18 ;  /* 0x000c601209007388 */ /* 0x0201e20000000800 */
[----:B------:R-:W-:Y:S06]  /*02b0*/  BAR.SYNC.DEFER_BLOCKING 0x0 ;  /* 0x0000000000007b1d */ /* 0x000fec0000010000 */
[----:B------:R-:W1:Y:S04]  /*02c0*/  LDS R11, [R16] ;  /* 0x00000000100b7984 */ /* 0x000e680000000800 */
[----:B------:R-:W2:Y:S04]  /*02d0*/  LDS R13, [R16+0x20] ;  /* 0x00002000100d7984 */ /* 0x000ea80000000800 */
[----:B------:R-:W3:Y:S04]  /*02e0*/  LDS R15, [R16+0x40] ;  /* 0x00004000100f7984 */ /* 0x000ee80000000800 */
[----:B------:R-:W4:Y:S01]  /*02f0*/  LDS R19, [R16+0x60] ;  /* 0x0000600010137984 */ /* 0x000f220000000800 */
[----:B0-----:R-:W-:-:S04]  /*0300*/  IMAD.WIDE R8, R17, 0x4, R2 ;  /* 0x0000000411087825 */ /* 0x001fc800078e0202 */
[----:B------:R-:W-:Y:S01]  /*0310*/  IMAD.WIDE R2, R21, 0x4, R2 ;  /* 0x0000000415027825 */ /* 0x000fe200078e0202 */
[----:B-1----:R-:W-:Y:S04]  /*0320*/  STG.E desc[UR6][R4.64], R11 ;  /* 0x0000000b04007986 */ /* 0x002fe8000c101906 */
[----:B--2---:R-:W-:Y:S04]  /*0330*/  STG.E desc[UR6][R6.64], R13 ;  /* 0x0000000d06007986 */ /* 0x004fe8000c101906 */
[----:B---3--:R-:W-:Y:S04]  /*0340*/  STG.E desc[UR6][R8.64], R15 ;  /* 0x0000000f08007986 */ /* 0x008fe8000c101906 */
[----:B----4-:R-:W-:Y:S01]  /*0350*/  STG.E desc[UR6][R2.64], R19 ;  /* 0x0000001302007986 */ /* 0x010fe2000c101906 */
[----:B------:R-:W-:Y:S05]  /*0360*/  EXIT ;  /* 0x000000000000794d */ /* 0x000fea0003800000 */
.L_x_0:
[----:B------:R-:W-:-:S00]  /*0370*/  BRA `(.L_x_0) ;  /* 0xfffffffc00fc7947 */ /* 0x000fc0000383ffff */
[----:B------:R-:W-:-:S00]  /*0380*/  NOP ;  /* 0x0000000000007918 */ /* 0x000fc00000000000 */
[----:B------:R-:W-:-:S00]  /*0390*/  NOP ;  /* 0x0000000000007918 */ /* 0x000fc00000000000 */
[----:B------:R-:W-:-:S00]  /*03a0*/  NOP ;  /* 0x0000000000007918 */ /* 0x000fc00000000000 */
[----:B------:R-:W-:-:S00]  /*03b0*/  NOP ;  /* 0x0000000000007918 */ /* 0x000fc00000000000 */
[----:B------:R-:W-:-:S00]  /*03c0*/  NOP ;  /* 0x0000000000007918 */ /* 0x000fc00000000000 */
[----:B------:R-:W-:-:S00]  /*03d0*/  NOP ;  /* 0x0000000000007918 */ /* 0x000fc00000000000 */
[----:B------:R-:W-:-:S00]  /*03e0*/  NOP ;  /* 0x0000000000007918 */ /* 0x000fc00000000000 */
[----:B------:R-:W-:-:S00]  /*03f0*/  NOP ;  /* 0x0000000000007918 */ /* 0x000fc00000000000 */
.L_x_10:


//--------------------- .text._Z18transposeCoalescedPfPKf --------------------------
	.section	.text._Z18transposeCoalescedPfPKf,"ax",@progbits
	.align	128
        .global         _Z18transposeCoalescedPfPKf
        .type           _Z18transposeCoalescedPfPKf,@function
        .size           _Z18transposeCoalescedPfPKf,(.L_x_11 - _Z18transposeCoalescedPfPKf)
        .other          _Z18transposeCoalescedPfPKf,@"STO_CUDA_ENTRY STV_DEFAULT"
_Z18transposeCoalescedPfPKf:
.text._Z18transposeCoalescedPfPKf:
        /* <DEDUP_REMOVED lines=27> */
[----:B------:R-:W-:-:S04]  /*01b0*/  LEA R16, R5, UR4, 0x2 ;  /* 0x0000000405107c11 */ /* 0x000fc8000f8e10ff */
[----:B------:R-:W-:Y:S01]  /*01c0*/  LEA R9, R7, R16, 0x7 ;  /* 0x0000001007097211 */ /* 0x000fe200078e38ff */
[----:B------:R-:W-:-:S05]  /*01d0*/  IMAD R16, R5, 0x7c, R16 ;  /* 0x0000007c05107824 */ /* 0x000fca00078e0210 */
        /* <DEDUP_REMOVED lines=25> */
.L_x_1:
        /* <DEDUP_REMOVED lines=9> */
.L_x_11:


//--------------------- .text._Z14transposeNaivePfPKf --------------------------
	.section	.text._Z14transposeNaivePfPKf,"ax",@progbits
	.align	128
        .global         _Z14transposeNaivePfPKf
        .type           _Z14transposeNaivePfPKf,@function
        .size           _Z14transposeNaivePfPKf,(.L_x_12 - _Z14transposeNaivePfPKf)
        .other          _Z14transposeNaivePfPKf,@"STO_CUDA_ENTRY STV_DEFAULT"
_Z14transposeNaivePfPKf:
.text._Z14transposeNaivePfPKf:
[----:B------:R-:W-:Y:S01]  /*0000*/  LDC R1, c[0x0][0x37c] ;  /* 0x0000df00ff017b82 */ /* 0x000fe20000000800 */
[----:B------:R-:W0:Y:S07]  /*0010*/  S2R R0, SR_CTAID.X ;  /* 0x0000000000007919 */ /* 0x000e2e0000002500 */
[----:B------:R-:W1:Y:S01]  /*0020*/  LDC R12, c[0x0][0x370] ;  /* 0x0000dc00ff0c7b82 */ /* 0x000e620000000800 */
[----:B------:R-:W2:Y:S01]  /*0030*/  LDCU.64 UR4, c[0x0][0x358] ;  /* 0x00006b00ff0477ac */ /* 0x000ea20008000a00 */
[----:B------:R-:W0:Y:S01]  /*0040*/  S2R R5, SR_TID.X ;  /* 0x0000000000057919 */ /* 0x000e220000002100 */
[----:B------:R-:W3:Y:S05]  /*0050*/  S2R R9, SR_CTAID.Y ;  /* 0x0000000000097919 */ /* 0x000eea0000002600 */
[----:B------:R-:W4:Y:S01]  /*0060*/  LDC.64 R2, c[0x0][0x388] ;  /* 0x0000e200ff027b82 */ /* 0x000f220000000a00 */
[----:B------:R-:W3:Y:S07]  /*0070*/  S2R R4, SR_TID.Y ;  /* 0x0000000000047919 */ /* 0x000eee0000002200 */
[----:B------:R-:W5:Y:S01]  /*0080*/  LDC.64 R6, c[0x0][0x380] ;  /* 0x0000e000ff067b82 */ /* 0x000f620000000a00 */
[----:B-1----:R-:W-:-:S02]  /*0090*/  SHF.L.U32 R8, R12, 0x5, RZ ;  /* 0x000000050c087819 */ /* 0x002fc400000006ff */
[----:B0-----:R-:W-:Y:S02]  /*00a0*/  LEA R0, R0, R5, 0x5 ;  /* 0x0000000500007211 */ /* 0x001fe400078e28ff */
[----:B---3--:R-:W-:-:S05]  /*00b0*/  LEA R9, R9, R4, 0x5 ;  /* 0x0000000409097211 */ /* 0x008fca00078e28ff */
[----:B------:R-:W-:-:S04]  /*00c0*/  IMAD R11, R9, R8, R0 ;  /* 0x00000008090b7224 */ /* 0x000fc800078e0200 */
[----:B----4-:R-:W-:-:S06]  /*00d0*/  IMAD.WIDE R4, R11, 0x4, R2 ;  /* 0x000000040b047825 */ /* 0x010fcc00078e0202 */
[----:B--2---:R-:W2:Y:S01]  /*00e0*/  LDG.E R5, desc[UR4][R4.64] ;  /* 0x0000000404057981 */ /* 0x004ea2000c1e1900 */
[----:B------:R-:W-:Y:S01]  /*00f0*/  IMAD R9, R0, R8, R9 ;  /* 0x0000000800097224 */ /* 0x000fe200078e0209 */
[----:B------:R-:W-:-:S03]  /*0100*/  LEA R13, R12, R11, 0x8 ;  /* 0x0000000b0c0d7211 */ /* 0x000fc600078e40ff */
[----:B-----5:R-:W-:-:S04]  /*0110*/  IMAD.WIDE R6, R9, 0x4, R6 ;  /* 0x0000000409067825 */ /* 0x020fc800078e0206 */
[----:B------:R-:W-:Y:S01]  /*0120*/  IMAD.WIDE R8, R13, 0x4, R2 ;  /* 0x000000040d087825 */ /* 0x000fe200078e0202 */
[----:B--2---:R-:W-:Y:S05]  /*0130*/  STG.E desc[UR4][R6.64], R5 ;  /* 0x0000000506007986 */ /* 0x004fea000c101904 */
[----:B------:R-:W2:Y:S01]  /*0140*/  LDG.E R9, desc[UR4][R8.64] ;  /* 0x0000000408097981 */ /* 0x000ea2000c1e1900 */
[----:B------:R-:W-:-:S05]  /*0150*/  LEA R13, R12, R11, 0x9 ;  /* 0x0000000b0c0d7211 */ /* 0x000fca00078e48ff */
[--C-:B------:R-:W-:Y:S01]  /*0160*/  IMAD.WIDE R10, R13, 0x4, R2.reuse ;  /* 0x000000040d0a7825 */ /* 0x100fe200078e0202 */
[----:B------:R-:W-:Y:S01]  /*0170*/  LEA R13, R12, R13, 0x8 ;  /* 0x0000000d0c0d7211 */ /* 0x000fe200078e40ff */
[----:B--2---:R-:W-:Y:S04]  /*0180*/  STG.E desc[UR4][R6.64+0x20], R9 ;  /* 0x0000200906007986 */ /* 0x004fe8000c101904 */
[----:B------:R-:W2:Y:S01]  /*0190*/  LDG.E R11, desc[UR4][R10.64] ;  /* 0x000000040a0b7981 */ /* 0x000ea2000c1e1900 */
[----:B------:R-:W-:-:S03]  /*01a0*/  IMAD.WIDE R2, R13, 0x4, R2 ;  /* 0x000000040d027825 */ /* 0x000fc600078e0202 */
[----:B--2---:R-:W-:Y:S04]  /*01b0*/  STG.E desc[UR4][R6.64+0x40], R11 ;  /* 0x0000400b06007986 */ /* 0x004fe8000c101904 */
[----:B------:R-:W2:Y:S04]  /*01c0*/  LDG.E R3, desc[UR4][R2.64] ;  /* 0x0000000402037981 */ /* 0x000ea8000c1e1900 */
[----:B--2---:R-:W-:Y:S01]  /*01d0*/  STG.E desc[UR4][R6.64+0x60], R3 ;  /* 0x0000600306007986 */ /* 0x004fe2000c101904 */
[----:B------:R-:W-:Y:S05]  /*01e0*/  EXIT ;  /* 0x000000000000794d */ /* 0x000fea0003800000 */
.L_x_2:
        /* <DEDUP_REMOVED lines=9> */
.L_x_12:


//--------------------- .text._Z13copySharedMemPfPKf --------------------------
	.section	.text._Z13copySharedMemPfPKf,"ax",@progbits
	.align	128
        .global         _Z13copySharedMemPfPKf
        .type           _Z13copySharedMemPfPKf,@function
        .size           _Z13copySharedMemPfPKf,(.L_x_13 - _Z13copySharedMemPfPKf)
        .other          _Z13copySharedMemPfPKf,@"STO_CUDA_ENTRY STV_DEFAULT"
_Z13copySharedMemPfPKf:
.text._Z13copySharedMemPfPKf:
[----:B------:R-:W-:Y:S01]  /*0000*/  LDC R1, c[0x0][0x37c] ;  /* 0x0000df00ff017b82 */ /* 0x000fe20000000800 */
[----:B------:R-:W0:Y:S07]  /*0010*/  S2R R0, SR_CTAID.Y ;  /* 0x0000000000007919 */ /* 0x000e2e0000002600 */
[----:B------:R-:W1:Y:S01]  /*0020*/  LDC R6, c[0x0][0x370] ;  /* 0x0000dc00ff067b82 */ /* 0x000e620000000800 */
[----:B------:R-:W2:Y:S01]  /*0030*/  LDCU.64 UR6, c[0x0][0x358] ;  /* 0x00006b00ff0677ac */ /* 0x000ea20008000a00 */
[----:B------:R-:W0:Y:S01]  /*0040*/  S2R R12, SR_TID.Y ;  /* 0x00000000000c7919 */ /* 0x000e220000002200 */
[----:B------:R-:W3:Y:S05]  /*0050*/  S2R R2, SR_CTAID.X ;  /* 0x0000000000027919 */ /* 0x000eea0000002500 */
[----:B------:R-:W4:Y:S01]  /*0060*/  LDC.64 R4, c[0x0][0x388] ;  /* 0x0000e200ff047b82 */ /* 0x000f220000000a00 */
[----:B------:R-:W3:Y:S01]  /*0070*/  S2R R15, SR_TID.X ;  /* 0x00000000000f7919 */ /* 0x000ee20000002100 */
[----:B0-----:R-:W-:-:S05]  /*0080*/  LEA R0, R0, R12, 0x5 ;  /* 0x0000000c00007211 */ /* 0x001fca00078e28ff */
[----:B-1----:R-:W-:Y:S01]  /*0090*/  IMAD R3, R0, R6, RZ ;  /* 0x0000000600037224 */ /* 0x002fe200078e02ff */
[----:B---3--:R-:W-:-:S04]  /*00a0*/  LEA R0, R2, R15, 0x5 ;  /* 0x0000000f02007211 */ /* 0x008fc800078e28ff */
[----:B------:R-:W-:-:S04]  /*00b0*/  LEA R13, R3, R0, 0x5 ;  /* 0x00000000030d7211 */ /* 0x000fc800078e28ff */
[CC--:B------:R-:W-:Y:S02]  /*00c0*/  LEA R2, R6.reuse, R13.reuse, 0x9 ;  /* 0x0000000d06027211 */ /* 0x0c0fe400078e48ff */
[C---:B------:R-:W-:Y:S02]  /*00d0*/  LEA R3, R6.reuse, R13, 0x8 ;  /* 0x0000000d06037211 */ /* 0x040fe400078e40ff */
[----:B------:R-:W-:Y:S01]  /*00e0*/  LEA R0, R6, R2, 0x8 ;  /* 0x0000000206007211 */ /* 0x000fe200078e40ff */
[----:B----4-:R-:W-:-:S04]  /*00f0*/  IMAD.WIDE R6, R13, 0x4, R4 ;  /* 0x000000040d067825 */ /* 0x010fc800078e0204 */
[--C-:B------:R-:W-:Y:S02]  /*0100*/  IMAD.WIDE R8, R3, 0x4, R4.reuse ;  /* 0x0000000403087825 */ /* 0x100fe400078e0204 */
[----:B--2---:R-:W2:Y:S02]  /*0110*/  LDG.E R6, desc[UR6][R6.64] ;  /* 0x0000000606067981 */ /* 0x004ea4000c1e1900 */
[--C-:B------:R-:W-:Y:S02]  /*0120*/  IMAD.WIDE R10, R2, 0x4, R4.reuse ;  /* 0x00000004020a7825 */ /* 0x100fe400078e0204 */
[----:B------:R0:W3:Y:S02]  /*0130*/  LDG.E R14, desc[UR6][R8.64] ;  /* 0x00000006080e7981 */ /* 0x0000e4000c1e1900 */
[----:B------:R-:W-:Y:S02]  /*0140*/  IMAD.WIDE R4, R0, 0x4, R4 ;  /* 0x0000000400047825 */ /* 0x000fe400078e0204 */
[----:B------:R-:W4:Y:S04]  /*0150*/  LDG.E R10, desc[UR6][R10.64] ;  /* 0x000000060a0a7981 */ /* 0x000f28000c1e1900 */
[----:B------:R1:W5:Y:S01]  /*0160*/  LDG.E R16, desc[UR6][R4.64] ;  /* 0x0000000604107981 */ /* 0x000362000c1e1900 */
[----:B------:R-:W1:Y:S01]  /*0170*/  S2UR UR5, SR_CgaCtaId ;  /* 0x00000000000579c3 */ /* 0x000e620000008800 */
[----:B------:R-:W-:Y:S01]  /*0180*/  UMOV UR4, 0x400 ;  /* 0x0000040000047882 */ /* 0x000fe20000000000 */
[----:B------:R-:W-:-:S06]  /*0190*/  LEA R12, R12, R15, 0x5 ;  /* 0x0000000f0c0c7211 */ /* 0x000fcc00078e28ff */
[----:B0-----:R-:W0:Y:S01]  /*01a0*/  LDC.64 R8, c[0x0][0x380] ;  /* 0x0000e000ff087b82 */ /* 0x001e220000000a00 */
[----:B-1----:R-:W-:-:S06]  /*01b0*/  ULEA UR4, UR5, UR4, 0x18 ;  /* 0x0000000405047291 */ /* 0x002fcc000f8ec0ff */
[----:B------:R-:W-:Y:S01]  /*01c0*/  LEA R15, R12, UR4, 0x2 ;  /* 0x000000040c0f7c11 */ /* 0x000fe2000f8e10ff */
[----:B0-----:R-:W-:-:S04]  /*01d0*/  IMAD.WIDE R4, R13, 0x4, R8 ;  /* 0x000000040d047825 */ /* 0x001fc800078e0208 */
[----:B--2---:R0:W-:Y:S04]  /*01e0*/  STS [R15], R6 ;  /* 0x000000060f007388 */ /* 0x0041e80000000800 */
[----:B---3--:R-:W-:Y:S04]  /*01f0*/  STS [R15+0x400], R14 ;  /* 0x0004000e0f007388 */ /* 0x008fe80000000800 */
[----:B----4-:R-:W-:Y:S04]  /*0200*/  STS [R15+0x800], R10 ;  /* 0x0008000a0f007388 */ /* 0x010fe80000000800 */
[----:B-----5:R-:W-:Y:S01]  /*0210*/  STS [R15+0xc00], R16 ;  /* 0x000c00100f007388 */ /* 0x020fe20000000800 */
[----:B------:R-:W-:Y:S06]  /*0220*/  BAR.SYNC.DEFER_BLOCKING 0x0 ;  /* 0x0000000000007b1d */ /* 0x000fec0000010000 */
[----:B------:R-:W1:Y:S04]  /*0230*/  LDS R11, [R15] ;  /* 0x000000000f0b7984 */ /* 0x000e680000000800 */
[----:B------:R-:W2:Y:S04]  /*0240*/  LDS R17, [R15+0x400] ;  /* 0x000400000f117984 */ /* 0x000ea80000000800 */
[----:B------:R-:W3:Y:S04]  /*0250*/  LDS R19, [R15+0x800] ;  /* 0x000800000f137984 */ /* 0x000ee80000000800 */
[----:B------:R-:W4:Y:S01]  /*0260*/  LDS R21, [R15+0xc00] ;  /* 0x000c00000f157984 */ /* 0x000f220000000800 */
[----:B0-----:R-:W-:-:S04]  /*0270*/  IMAD.WIDE R6, R3, 0x4, R8 ;  /* 0x0000000403067825 */ /* 0x001fc800078e0208 */
[----:B------:R-:W-:-:S04]  /*0280*/  IMAD.WIDE R2, R2, 0x4, R8 ;  /* 0x0000000402027825 */ /* 0x000fc800078e0208 */
[----:B------:R-:W-:Y:S01]  /*0290*/  IMAD.WIDE R8, R0, 0x4, R8 ;  /* 0x0000000400087825 */ /* 0x000fe200078e0208 */
[----:B-1----:R-:W-:Y:S04]  /*02a0*/  STG.E desc[UR6][R4.64], R11 ;  /* 0x0000000b04007986 */ /* 0x002fe8000c101906 */
[----:B--2---:R-:W-:Y:S04]  /*02b0*/  STG.E desc[UR6][R6.64], R17 ;  /* 0x0000001106007986 */ /* 0x004fe8000c101906 */
[----:B---3--:R-:W-:Y:S04]  /*02c0*/  STG.E desc[UR6][R2.64], R19 ;  /* 0x0000001302007986 */ /* 0x008fe8000c101906 */
[----:B----4-:R-:W-:Y:S01]  /*02d0*/  STG.E desc[UR6][R8.64], R21 ;  /* 0x0000001508007986 */ /* 0x010fe2000c101906 */
[----:B------:R-:W-:Y:S05]  /*02e0*/  EXIT ;  /* 0x000000000000794d */ /* 0x000fea0003800000 */
.L_x_3:
        /* <DEDUP_REMOVED lines=9> */
.L_x_13:


//--------------------- .text._Z4copyPfPKf        --------------------------
	.section	.text._Z4copyPfPKf,"ax",@progbits
	.align	128
        .global         _Z4copyPfPKf
        .type           _Z4copyPfPKf,@function
        .size           _Z4copyPfPKf,(.L_x_14 - _Z4copyPfPKf)
        .other          _Z4copyPfPKf,@"STO_CUDA_ENTRY STV_DEFAULT"
_Z4copyPfPKf:
.text._Z4copyPfPKf:
        /* <DEDUP_REMOVED lines=11> */
[----:B------:R-:W-:Y:S02]  /*00b0*/  LEA R13, R5, R0, 0x5 ;  /* 0x00000000050d7211 */ /* 0x000fe400078e28ff */
[----:B------:R-:W0:Y:S03]  /*00c0*/  LDC.64 R4, c[0x0][0x380] ;  /* 0x0000e000ff047b82 */ /* 0x000e260000000a00 */
[----:B----4-:R-:W-:-:S05]  /*00d0*/  IMAD.WIDE R6, R13, 0x4, R2 ;  /* 0x000000040d067825 */ /* 0x010fca00078e0202 */
[----:B--2---:R-:W2:Y:S01]  /*00e0*/  LDG.E R17, desc[UR4][R6.64] ;  /* 0x0000000406117981 */ /* 0x004ea2000c1e1900 */
[----:B------:R-:W-:-:S05]  /*00f0*/  LEA R15, R16, R13, 0x8 ;  /* 0x0000000d100f7211 */ /* 0x000fca00078e40ff */
[----:B------:R-:W-:-:S04]  /*0100*/  IMAD.WIDE R10, R15, 0x4, R2 ;  /* 0x000000040f0a7825 */ /* 0x000fc800078e0202 */
[----:B0-----:R-:W-:-:S05]  /*0110*/  IMAD.WIDE R8, R13, 0x4, R4 ;  /* 0x000000040d087825 */ /* 0x001fca00078e0204 */
[----:B--2---:R-:W-:Y:S04]  /*0120*/  STG.E desc[UR4][R8.64], R17 ;  /* 0x0000001108007986 */ /* 0x004fe8000c101904 */
[----:B------:R-:W2:Y:S01]  /*0130*/  LDG.E R11, desc[UR4][R10.64] ;  /* 0x000000040a0b7981 */ /* 0x000ea2000c1e1900 */
[----:B------:R-:W-:Y:S01]  /*0140*/  LEA R19, R16, R13, 0x9 ;  /* 0x0000000d10137211 */ /* 0x000fe200078e48ff */
[----:B------:R-:W-:-:S04]  /*0150*/  IMAD.WIDE R12, R15, 0x4, R4 ;  /* 0x000000040f0c7825 */ /* 0x000fc800078e0204 */
[C---:B------:R-:W-:Y:S01]  /*0160*/  IMAD.WIDE R14, R19.reuse, 0x4, R2 ;  /* 0x00000004130e7825 */ /* 0x040fe200078e0202 */
[----:B------:R-:W-:Y:S01]  /*0170*/  LEA R21, R16, R19, 0x8 ;  /* 0x0000001310157211 */ /* 0x000fe200078e40ff */
[----:B--2---:R-:W-:Y:S04]  /*0180*/  STG.E desc[UR4][R12.64], R11 ;  /* 0x0000000b0c007986 */ /* 0x004fe8000c101904 */
[----:B------:R-:W2:Y:S01]  /*0190*/  LDG.E R15, desc[UR4][R14.64] ;  /* 0x000000040e0f7981 */ /* 0x000ea2000c1e1900 */
[----:B------:R-:W-:-:S04]  /*01a0*/  IMAD.WIDE R6, R19, 0x4, R4 ;  /* 0x0000000413067825 */ /* 0x000fc800078e0204 */
[C---:B------:R-:W-:Y:S01]  /*01b0*/  IMAD.WIDE R2, R21.reuse, 0x4, R2 ;  /* 0x0000000415027825 */ /* 0x040fe200078e0202 */
[----:B--2---:R-:W-:Y:S05]  /*01c0*/  STG.E desc[UR4][R6.64], R15 ;  /* 0x0000000f06007986 */ /* 0x004fea000c101904 */
[----:B------:R-:W2:Y:S01]  /*01d0*/  LDG.E R3, desc[UR4][R2.64] ;  /* 0x0000000402037981 */ /* 0x000ea2000c1e1900 */
[----:B------:R-:W-:-:S05]  /*01e0*/  IMAD.WIDE R4, R21, 0x4, R4 ;  /* 0x0000000415047825 */ /* 0x000fca00078e0204 */
[----:B--2---:R-:W-:Y:S01]  /*01f0*/  STG.E desc[UR4][R4.64], R3 ;  /* 0x0000000304007986 */ /* 0x004fe2000c101904 */
[----:B------:R-:W-:Y:S05]  /*0200*/  EXIT ;  /* 0x000000000000794d */ /* 0x000fea0003800000 */
.L_x_4:
        /* <DEDUP_REMOVED lines=15> */
.L_x_14:


//--------------------- .text._Z20MatrixMultiplyKernelPKfS0_Pfi --------------------------
	.section	.text._Z20MatrixMultiplyKernelPKfS0_Pfi,"ax",@progbits
	.align	128
        .global         _Z20MatrixMultiplyKernelPKfS0_Pfi
        .type           _Z20MatrixMultiplyKernelPKfS0_Pfi,@function
        .size           _Z20MatrixMultiplyKernelPKfS0_Pfi,(.L_x_15 - _Z20MatrixMultiplyKernelPKfS0_Pfi)
        .other          _Z20MatrixMultiplyKernelPKfS0_Pfi,@"STO_CUDA_ENTRY STV_DEFAULT"
_Z20MatrixMultiplyKernelPKfS0_Pfi:
.text._Z20MatrixMultiplyKernelPKfS0_Pfi:
[----:B------:R-:W-:Y:S08]  /*0000*/  LDC R1, c[0x0][0x37c] ;  /* 0x0000df00ff017b82 */ /* 0x000ff00000000800 */
[----:B------:R-:W0:Y:S01]  /*0010*/  LDC R3, c[0x0][0x398] ;  /* 0x0000e600ff037b82 */ /* 0x000e220000000800 */
[----:B------:R-:W1:Y:S01]  /*0020*/  S2R R5, SR_CTAID.Y ;  /* 0x0000000000057919 */ /* 0x000e620000002600 */
[----:B------:R-:W2:Y:S01]  /*0030*/  LDCU.64 UR8, c[0x0][0x358] ;  /* 0x00006b00ff0877ac */ /* 0x000ea20008000a00 */
[----:B------:R-:W-:Y:S01]  /*0040*/  HFMA2 R27, -RZ, RZ, 0, 0 ;  /* 0x00000000ff1b7431 */ /* 0x000fe200000001ff */
[----:B------:R-:W1:Y:S04]  /*0050*/  S2R R0, SR_TID.Y ;  /* 0x0000000000007919 */ /* 0x000e680000002200 */
[----:B------:R-:W3:Y:S01]  /*0060*/  S2UR UR4, SR_CTAID.X ;  /* 0x00000000000479c3 */ /* 0x000ee20000002500 */
[----:B0-----:R-:W-:-:S02]  /*0070*/  ISETP.GE.AND P0, PT, R3, 0x10, PT ;  /* 0x000000100300780c */ /* 0x001fc40003f06270 */
[----:B------:R-:W-:-:S04]  /*0080*/  SHF.R.S32.HI R2, RZ, 0x1f, R3 ;  /* 0x0000001fff027819 */ /* 0x000fc80000011403 */
[----:B------:R-:W-:Y:S01]  /*0090*/  LEA.HI R23, R2, R3, RZ, 0x4 ;  /* 0x0000000302177211 */ /* 0x000fe200078f20ff */
[----:B---3--:R-:W-:Y:S01]  /*00a0*/  ULEA UR4, UR4, UR4, 0x4 ;  /* 0x0000000404047291 */ /* 0x008fe2000f8e20ff */
[----:B-1----:R-:W-:-:S05]  /*00b0*/  LEA R6, R5, R0, 0x4 ;  /* 0x0000000005067211 */ /* 0x002fca00078e20ff */
[----:B--2---:R-:W-:Y:S06]  /*00c0*/  @!P0 BRA `(.L_x_5) ;  /* 0x0000001400d08947 */ /* 0x004fec0003800000 */
[----:B------:R-:W0:Y:S01]  /*00d0*/  S2UR UR7, SR_CgaCtaId ;  /* 0x00000000000779c3 */ /* 0x000e220000008800 */
[----:B------:R-:W1:Y:S01]  /*00e0*/  S2R R2, SR_TID.X ;  /* 0x0000000000027919 */ /* 0x000e620000002100 */
[----:B------:R-:W-:Y:S01]  /*00f0*/  SHF.R.S32.HI R23, RZ, 0x4, R23 ;  /* 0x00000004ff177819 */ /* 0x000fe20000011417 */
[----:B------:R-:W-:Y:S01]  /*0100*/  UMOV UR5, 0x400 ;  /* 0x0000040000057882 */ /* 0x000fe20000000000 */
[----:B------:R-:W-:Y:S02]  /*0110*/  MOV R27, RZ ;  /* 0x000000ff001b7202 */ /* 0x000fe40000000f00 */
[----:B------:R-:W-:Y:S02]  /*0120*/  IADD3 R4, PT, PT, R23, -0x1, RZ ;  /* 0xffffffff17047810 */ /* 0x000fe40007ffe0ff */
[----:B------:R-:W-:Y:S02]  /*0130*/  MOV R5, RZ ;  /* 0x000000ff00057202 */ /* 0x000fe40000000f00 */
[----:B------:R-:W-:Y:S01]  /*0140*/  ISETP.GE.U32.AND P0, PT, R4, 0x3, PT ;  /* 0x000000030400780c */ /* 0x000fe20003f06070 */
[----:B0-----:R-:W-:-:S06]  /*0150*/  ULEA UR6, UR7, UR5, 0x18 ;  /* 0x0000000507067291 */ /* 0x001fcc000f8ec0ff */
[----:B------:R-:W-:Y:S01]  /*0160*/  LEA R7, R0, UR6, 0x6 ;  /* 0x0000000600077c11 */ /* 0x000fe2000f8e30ff */
[----:B-1----:R-:W-:-:S05]  /*0170*/  IMAD R4, R6, R3, R2 ;  /* 0x0000000306047224 */ /* 0x002fca00078e0202 */
[----:B------:R-:W-:Y:S05]  /*0180*/  @!P0 BRA `(.L_x_6) ;  /* 0x0000000c001c8947 */ /* 0x000fea0003800000 */
[----:B------:R-:W-:Y:S01]  /*0190*/  UIADD3 UR6, UPT, UPT, UR5, 0x400, URZ ;  /* 0x0000040005067890 */ /* 0x000fe2000fffe0ff */
[C---:B------:R-:W-:Y:S01]  /*01a0*/  IADD3 R26, PT, PT, R0.reuse, 0x30, RZ ;  /* 0x00000030001a7810 */ /* 0x040fe20007ffe0ff */
[CC--:B------:R-:W-:Y:S01]  /*01b0*/  IMAD R20, R0.reuse, R3.reuse, UR4 ;  /* 0x0000000400147e24 */ /* 0x0c0fe2000f8e0203 */
[C---:B------:R-:W-:Y:S01]  /*01c0*/  IADD3 R24, PT, PT, R0.reuse, 0x20, RZ ;  /* 0x0000002000187810 */ /* 0x040fe20007ffe0ff */
[----:B------:R-:W-:Y:S01]  /*01d0*/  ULEA UR6, UR7, UR6, 0x18 ;  /* 0x0000000607067291 */ /* 0x000fe2000f8ec0ff */
[----:B------:R-:W-:Y:S01]  /*01e0*/  IADD3 R22, PT, PT, R0, 0x10, RZ ;  /* 0x0000001000167810 */ /* 0x000fe20007ffe0ff */
[-C--:B------:R-:W-:Y:S01]  /*01f0*/  IMAD R26, R26, R3.reuse, UR4 ;  /* 0x000000041a1a7e24 */ /* 0x080fe2000f8e0203 */
[----:B------:R-:W-:Y:S01]  /*0200*/  LOP3.LUT R5, R23, 0x7fffffc, RZ, 0xc0, !PT ;  /* 0x07fffffc17057812 */ /* 0x000fe200078ec0ff */
[-C--:B------:R-:W-:Y:S01]  /*0210*/  IMAD R24, R24, R3.reuse, UR4 ;  /* 0x0000000418187e24 */ /* 0x080fe2000f8e0203 */
[----:B------:R-:W-:Y:S01]  /*0220*/  MOV R27, RZ ;  /* 0x000000ff001b7202 */ /* 0x000fe20000000f00 */
[----:B------:R-:W-:Y:S01]  /*0230*/  IMAD R22, R22, R3, UR4 ;  /* 0x0000000416167e24 */ /* 0x000fe2000f8e0203 */
[----:B------:R-:W-:-:S02]  /*0240*/  LEA R17, R2, UR6, 0x2 ;  /* 0x0000000602117c11 */ /* 0x000fc4000f8e10ff */
[----:B------:R-:W-:Y:S02]  /*0250*/  MOV R19, R4 ;  /* 0x0000000400137202 */ /* 0x000fe40000000f00 */
[----:B------:R-:W-:Y:S02]  /*0260*/  LEA R18, R2, R7, 0x2 ;  /* 0x0000000702127211 */ /* 0x000fe400078e10ff */
[----:B------:R-:W-:Y:S02]  /*0270*/  IADD3 R21, PT, PT, -R5, RZ, RZ ;  /* 0x000000ff05157210 */ /* 0x000fe40007ffe1ff */
[----:B------:R-:W-:-:S07]  /*0280*/  LEA R16, R0, R17, 0x6 ;  /* 0x0000001100107211 */ /* 0x000fce00078e30ff */
.L_x_7:
[----:B------:R-:W0:Y:S08]  /*0290*/  LDC.64 R28, c[0x0][0x380] ;  /* 0x0000e000ff1c7b82 */ /* 0x000e300000000a00 */
[----:B------:R-:W1:Y:S01]  /*02a0*/  LDC.64 R30, c[0x0][0x388] ;  /* 0x0000e200ff1e7b82 */ /* 0x000e620000000a00 */
[----:B0-----:R-:W-:-:S05]  /*02b0*/  IMAD.WIDE R28, R19, 0x4, R28 ;  /* 0x00000004131c7825 */ /* 0x001fca00078e021c */
[----:B------:R-:W2:Y:S01]  /*02c0*/  LDG.E R33, desc[UR8][R28.64] ;  /* 0x000000081c217981 */ /* 0x000ea2000c1e1900 */
[----:B-1----:R-:W-:-:S05]  /*02d0*/  IMAD.WIDE.U32 R8, R20, 0x4, R30 ;  /* 0x0000000414087825 */ /* 0x002fca00078e001e */
[----:B------:R-:W3:Y:S04]  /*02e0*/  LDG.E R35, desc[UR8][R8.64] ;  /* 0x0000000808237981 */ /* 0x000ee8000c1e1900 */
[----:B--2---:R-:W-:Y:S04]  /*02f0*/  STS [R18], R33 ;  /* 0x0000002112007388 */ /* 0x004fe80000000800 */
[----:B---3--:R-:W-:Y:S01]  /*0300*/  STS [R16], R35 ;  /* 0x0000002310007388 */ /* 0x008fe20000000800 */
[----:B------:R-:W-:Y:S06]  /*0310*/  BAR.SYNC.DEFER_BLOCKING 0x0 ;  /* 0x0000000000007b1d */ /* 0x000fec0000010000 */
[----:B------:R-:W-:Y:S04]  /*0320*/  LDS R10, [R17] ;  /* 0x00000000110a7984 */ /* 0x000fe80000000800 */
[----:B------:R-:W0:Y:S04]  /*0330*/  LDS.128 R12, [R7] ;  /* 0x00000000070c7984 */ /* 0x000e280000000c00 */
[----:B------:R-:W1:Y:S04]  /*0340*/  LDS R37, [R17+0x40] ;  /* 0x0000400011257984 */ /* 0x000e680000000800 */
[----:B------:R-:W2:Y:S04]  /*0350*/  LDS R25, [R17+0x80] ;  /* 0x0000800011197984 */ /* 0x000ea80000000800 */
[----:B------:R-:W3:Y:S04]  /*0360*/  LDS R32, [R17+0xc0] ;  /* 0x0000c00011207984 */ /* 0x000ee80000000800 */
[----:B------:R-:W-:Y:S04]  /*0370*/  LDS R33, [R17+0x240] ;  /* 0x0002400011217984 */ /* 0x000fe80000000800 */
[----:B------:R-:W-:Y:S01]  /*0380*/  LDS R36, [R17+0x340] ;  /* 0x0003400011247984 */ /* 0x000fe20000000800 */
[----:B0-----:R-:W-:-:S03]  /*0390*/  FFMA R34, R12, R10, R27 ;  /* 0x0000000a0c227223 */ /* 0x001fc6000000001b */
[----:B------:R-:W-:Y:S04]  /*03a0*/  LDS R27, [R17+0x100] ;  /* 0x00010000111b7984 */ /* 0x000fe80000000800 */
[----:B------:R-:W0:Y:S04]  /*03b0*/  LDS.128 R8, [R7+0x10] ;  /* 0x0000100007087984 */ /* 0x000e280000000c00 */
[----:B------:R-:W4:Y:S01]  /*03c0*/  LDS R12, [R17+0x140] ;  /* 0x00014000110c7984 */ /* 0x000f220000000800 */
[----:B-1----:R-:W-:-:S04]  /*03d0*/  FFMA R34, R37, R13, R34 ;  /* 0x0000000d25227223 */ /* 0x002fc80000000022 */
[----:B--2---:R-:W-:-:S04]  /*03e0*/  FFMA R25, R25, R14, R34 ;  /* 0x0000000e19197223 */ /* 0x004fc80000000022 */
[----:B---3--:R-:W-:Y:S02]  /*03f0*/  FFMA R15, R32, R15, R25 ;  /* 0x0000000f200f7223 */ /* 0x008fe40000000019 */
[----:B------:R-:W1:Y:S04]  /*0400*/  LDS R25, [R17+0x180] ;  /* 0x0001800011197984 */ /* 0x000e680000000800 */
[----:B------:R-:W2:Y:S01]  /*0410*/  LDS R32, [R17+0x1c0] ;  /* 0x0001c00011207984 */ /* 0x000ea20000000800 */
[----:B0-----:R-:W-:-:S03]  /*0420*/  FFMA R15, R8, R27, R15 ;  /* 0x0000001b080f7223 */ /* 0x001fc6000000000f */
[----:B------:R-:W-:Y:S01]  /*0430*/  LDS R27, [R17+0x200] ;  /* 0x00020000111b7984 */ /* 0x000fe20000000800 */
[----:B----4-:R-:W-:-:S03]  /*0440*/  FFMA R34, R12, R9, R15 ;  /* 0x000000090c227223 */ /* 0x010fc6000000000f */
[----:B------:R-:W0:Y:S04]  /*0450*/  LDS.128 R12, [R7+0x20] ;  /* 0x00002000070c7984 */ /* 0x000e280000000c00 */
[----:B------:R-:W3:Y:S04]  /*0460*/  LDS R9, [R17+0x280] ;  /* 0x0002800011097984 */ /* 0x000ee80000000800 */
[----:B------:R-:W4:Y:S01]  /*0470*/  LDS R8, [R17+0x2c0] ;  /* 0x0002c00011087984 */ /* 0x000f220000000800 */
[----:B-1----:R-:W-:-:S03]  /*0480*/  FFMA R25, R25, R10, R34 ;  /* 0x0000000a19197223 */ /* 0x002fc60000000022 */
[----:B------:R-:W-:Y:S01]  /*0490*/  LDS R34, [R17+0x3c0] ;  /* 0x0003c00011227984 */ /* 0x000fe20000000800 */
[----:B--2---:R-:W-:-:S03]  /*04a0*/  FFMA R11, R32, R11, R25 ;  /* 0x0000000b200b7223 */ /* 0x004fc60000000019 */
[----:B------:R-:W-:Y:S01]  /*04b0*/  LDS R25, [R17+0x380] ;  /* 0x0003800011197984 */ /* 0x000fe20000000800 */
[----:B0-----:R-:W-:-:S04]  /*04c0*/  FFMA R12, R12, R27, R11 ;  /* 0x0000001b0c0c7223 */ /* 0x001fc8000000000b */
[----:B------:R-:W-:-:S04]  /*04d0*/  FFMA R12, R33, R13, R12 ;  /* 0x0000000d210c7223 */ /* 0x000fc8000000000c */
[----:B---3--:R-:W-:Y:S02]  /*04e0*/  FFMA R11, R9, R14, R12 ;  /* 0x0000000e090b7223 */ /* 0x008fe4000000000c */
[----:B------:R-:W-:Y:S02]  /*04f0*/  LDS R9, [R17+0x300] ;  /* 0x0003000011097984 */ /* 0x000fe40000000800 */
[----:B----4-:R-:W-:Y:S02]  /*0500*/  FFMA R11, R8, R15, R11 ;  /* 0x0000000f080b7223 */ /* 0x010fe4000000000b */
[----:B------:R-:W0:Y:S01]  /*0510*/  LDS.128 R12, [R7+0x30] ;  /* 0x00003000070c7984 */ /* 0x000e220000000c00 */
[----:B------:R-:W-:Y:S01]  /*0520*/  BAR.SYNC.DEFER_BLOCKING 0x0 ;  /* 0x0000000000007b1d */ /* 0x000fe20000010000 */
[----:B------:R-:W-:-:S05]  /*0530*/  IMAD.WIDE.U32 R32, R22, 0x4, R30 ;  /* 0x0000000416207825 */ /* 0x000fca00078e001e */
[----:B------:R-:W2:Y:S04]  /*0540*/  LDG.E R37, desc[UR8][R28.64+0x40] ;  /* 0x000040081c257981 */ /* 0x000ea8000c1e1900 */
[----:B------:R-:W3:Y:S01]  /*0550*/  LDG.E R33, desc[UR8][R32.64] ;  /* 0x0000000820217981 */ /* 0x000ee2000c1e1900 */
[----:B0-----:R-:W-:-:S04]  /*0560*/  FFMA R35, R12, R9, R11 ;  /* 0x000000090c237223 */ /* 0x001fc8000000000b */
[----:B------:R-:W-:-:S04]  /*0570*/  FFMA R12, R36, R13, R35 ;  /* 0x0000000d240c7223 */ /* 0x000fc80000000023 */
[----:B------:R-:W-:-:S04]  /*0580*/  FFMA R13, R25, R14, R12 ;  /* 0x0000000e190d7223 */ /* 0x000fc8000000000c */
[----:B------:R-:W-:Y:S01]  /*0590*/  FFMA R13, R34, R15, R13 ;  /* 0x0000000f220d7223 */ /* 0x000fe2000000000d */
[----:B--2---:R-:W-:Y:S04]  /*05a0*/  STS [R18], R37 ;  /* 0x0000002512007388 */ /* 0x004fe80000000800 */
[----:B---3--:R-:W-:Y:S01]  /*05b0*/  STS [R16], R33 ;  /* 0x0000002110007388 */ /* 0x008fe20000000800 */
[----:B------:R-:W-:Y:S06]  /*05c0*/  BAR.SYNC.DEFER_BLOCKING 0x0 ;  /* 0x0000000000007b1d */ /* 0x000fec0000010000 */
[----:B------:R-:W-:Y:S04]  /*05d0*/  LDS R27, [R17] ;  /* 0x00000000111b7984 */ /* 0x000fe80000000800 */
[----:B------:R-:W0:Y:S04]  /*05e0*/  LDS.128 R8, [R7] ;  /* 0x0000000007087984 */ /* 0x000e280000000c00 */
[----:B------:R-:W1:Y:S04]  /*05f0*/  LDS R36, [R17+0x40] ;  /* 0x0000400011247984 */ /* 0x000e680000000800 */
[----:B------:R-:W2:Y:S04]  /*0600*/  LDS R25, [R17+0x80] ;  /* 0x0000800011197984 */ /* 0x000ea80000000800 */
[----:B------:R-:W3:Y:S01]  /*0610*/  LDS R32, [R17+0xc0] ;  /* 0x0000c00011207984 */ /* 0x000ee20000000800 */
[----:B0-----:R-:W-:-:S03]  /*0620*/  FFMA R33, R8, R27, R13 ;  /* 0x0000001b08217223 */ /* 0x001fc6000000000d */
[----:B------:R-:W-:Y:S04]  /*0630*/  LDS R27, [R17+0x100] ;  /* 0x00010000111b7984 */ /* 0x000fe80000000800 */
[----:B------:R-:W0:Y:S04]  /*0640*/  LDS.128 R12, [R7+0x10] ;  /* 0x00001000070c7984 */ /* 0x000e280000000c00 */
[----:B------:R-:W4:Y:S01]  /*0650*/  LDS R8, [R17+0x140] ;  /* 0x0001400011087984 */ /* 0x000f220000000800 */
[----:B-1----:R-:W-:-:S03]  /*0660*/  FFMA R36, R36, R9, R33 ;  /* 0x0000000924247223 */ /* 0x002fc60000000021 */
[----:B------:R-:W-:Y:S01]  /*0670*/  LDS R33, [R17+0x240] ;  /* 0x0002400011217984 */ /* 0x000fe20000000800 */
[----:B--2---:R-:W-:-:S03]  /*0680*/  FFMA R25, R25, R10, R36 ;  /* 0x0000000a19197223 */ /* 0x004fc60000000024 */
[----:B------:R-:W-:Y:S01]  /*0690*/  LDS R36, [R17+0x340] ;  /* 0x0003400011247984 */ /* 0x000fe20000000800 */
[----:B---3--:R-:W-:-:S03]  /*06a0*/  FFMA R11, R32, R11, R25 ;  /* 0x0000000b200b7223 */ /* 0x008fc60000000019 */
        /* <DEDUP_REMOVED lines=26> */
[----:B------:R-:W-:Y:S01]  /*0850*/  IMAD.WIDE.U32 R30, R26, 0x4, R30 ;  /* 0x000000041a1e7825 */ /* 0x000fe200078e001e */
        /* <DEDUP_REMOVED lines=8> */
[----:B------:R-:W-:Y:S01]  /*08e0*/  LDS R32, [R17+0x140] ;  /* 0x0001400011207984 */ /* 0x000fe20000000800 */
[----:B0-----:R-:W-:-:S03]  /*08f0*/  FFMA R33, R12, R27, R9 ;  /* 0x0000001b0c217223 */ /* 0x001fc60000000009 */
[----:B------:R-:W-:Y:S04]  /*0900*/  LDS R27, [R17+0x100] ;  /* 0x00010000111b7984 */ /* 0x000fe80000000800 */
[----:B------:R-:W0:Y:S01]  /*0910*/  LDS.128 R8, [R7+0x10] ;  /* 0x0000100007087984 */ /* 0x000e220000000c00 */
[----:B-1----:R-:W-:-:S03]  /*0920*/  FFMA R36, R36, R13, R33 ;  /* 0x0000000d24247223 */ /* 0x002fc60000000021 */
[----:B------:R-:W-:Y:S01]  /*0930*/  LDS R33, [R17+0x200] ;  /* 0x0002000011217984 */ /* 0x000fe20000000800 */
[----:B--2---:R-:W-:-:S03]  /*0940*/  FFMA R13, R25, R14, R36 ;  /* 0x0000000e190d7223 */ /* 0x004fc60000000024 */
[----:B------:R-:W1:Y:S01]  /*0950*/  LDS R25, [R17+0x180] ;  /* 0x0001800011197984 */ /* 0x000e620000000800 */
[----:B---3--:R-:W-:-:S03]  /*0960*/  FFMA R13, R34, R15, R13 ;  /* 0x0000000f220d7223 */ /* 0x008fc6000000000d */
[----:B------:R-:W2:Y:S04]  /*0970*/  LDS R34, [R17+0x1c0] ;  /* 0x0001c00011227984 */ /* 0x000ea80000000800 */
[----:B------:R-:W-:Y:S01]  /*0980*/  LDS R36, [R17+0x340] ;  /* 0x0003400011247984 */ /* 0x000fe20000000800 */
[----:B0-----:R-:W-:-:S03]  /*0990*/  FFMA R27, R8, R27, R13 ;  /* 0x0000001b081b7223 */ /* 0x001fc6000000000d */
[----:B------:R-:W0:Y:S04]  /*09a0*/  LDS.128 R12, [R7+0x20] ;  /* 0x00002000070c7984 */ /* 0x000e280000000c00 */
[----:B------:R-:W3:Y:S01]  /*09b0*/  LDS R8, [R17+0x240] ;  /* 0x0002400011087984 */ /* 0x000ee20000000800 */
[----:B------:R-:W-:-:S03]  /*09c0*/  FFMA R32, R32, R9, R27 ;  /* 0x0000000920207223 */ /* 0x000fc6000000001b */
[----:B------:R-:W-:Y:S01]  /*09d0*/  LDS R27, [R17+0x380] ;  /* 0x00038000111b7984 */ /* 0x000fe20000000800 */
[----:B-1----:R-:W-:-:S04]  /*09e0*/  FFMA R25, R25, R10, R32 ;  /* 0x0000000a19197223 */ /* 0x002fc80000000020 */
[----:B--2---:R-:W-:Y:S02]  /*09f0*/  FFMA R11, R34, R11, R25 ;  /* 0x0000000b220b7223 */ /* 0x004fe40000000019 */
[----:B------:R-:W1:Y:S04]  /*0a00*/  LDS R25, [R17+0x280] ;  /* 0x0002800011197984 */ /* 0x000e680000000800 */
[----:B------:R-:W-:Y:S01]  /*0a10*/  LDS R34, [R17+0x3c0] ;  /* 0x0003c00011227984 */ /* 0x000fe20000000800 */
[----:B0-----:R-:W-:-:S03]  /*0a20*/  FFMA R11, R12, R33, R11 ;  /* 0x000000210c0b7223 */ /* 0x001fc6000000000b */
[----:B------:R-:W-:Y:S01]  /*0a30*/  LDS R33, [R17+0x300] ;  /* 0x0003000011217984 */ /* 0x000fe20000000800 */
[----:B---3--:R-:W-:-:S03]  /*0a40*/  FFMA R12, R8, R13, R11 ;  /* 0x0000000d080c7223 */ /* 0x008fc6000000000b */
[----:B------:R-:W0:Y:S04]  /*0a50*/  LDS R13, [R17+0x2c0] ;  /* 0x0002c000110d7984 */ /* 0x000e280000000800 */
[----:B------:R-:W2:Y:S01]  /*0a60*/  LDS.128 R8, [R7+0x30] ;  /* 0x0000300007087984 */ /* 0x000ea20000000c00 */
[----:B------:R-:W-:Y:S06]  /*0a70*/  BAR.SYNC.DEFER_BLOCKING 0x0 ;  /* 0x0000000000007b1d */ /* 0x000fec0000010000 */
[----:B------:R-:W3:Y:S04]  /*0a80*/  LDG.E R29, desc[UR8][R28.64+0xc0] ;  /* 0x0000c0081c1d7981 */ /* 0x000ee8000c1e1900 */
[----:B------:R-:W4:Y:S01]  /*0a90*/  LDG.E R37, desc[UR8][R30.64] ;  /* 0x000000081e257981 */ /* 0x000f22000c1e1900 */
[----:B-1----:R-:W-:-:S04]  /*0aa0*/  FFMA R12, R25, R14, R12 ;  /* 0x0000000e190c7223 */ /* 0x002fc8000000000c */
[----:B0-----:R-:W-:-:S04]  /*0ab0*/  FFMA R35, R13, R15, R12 ;  /* 0x0000000f0d237223 */ /* 0x001fc8000000000c */
[----:B--2---:R-:W-:-:S04]  /*0ac0*/  FFMA R33, R8, R33, R35 ;  /* 0x0000002108217223 */ /* 0x004fc80000000023 */
[----:B------:R-:W-:-:S04]  /*0ad0*/  FFMA R36, R36, R9, R33 ;  /* 0x0000000924247223 */ /* 0x000fc80000000021 */
[----:B------:R-:W-:-:S04]  /*0ae0*/  FFMA R27, R27, R10, R36 ;  /* 0x0000000a1b1b7223 */ /* 0x000fc80000000024 */
[----:B------:R-:W-:Y:S01]  /*0af0*/  FFMA R33, R34, R11, R27 ;  /* 0x0000000b22217223 */ /* 0x000fe2000000001b */
[----:B------:R-:W-:-:S04]  /*0b00*/  IADD3 R21, PT, PT, R21, 0x4, RZ ;  /* 0x0000000415157810 */ /* 0x000fc80007ffe0ff */
[----:B------:R-:W-:Y:S02]  /*0b10*/  ISETP.NE.AND P0, PT, R21, RZ, PT ;  /* 0x000000ff1500720c */ /* 0x000fe40003f05270 */
[----:B------:R-:W-:Y:S02]  /*0b20*/  IADD3 R19, PT, PT, R19, 0x40, RZ ;  /* 0x0000004013137810 */ /* 0x000fe40007ffe0ff */
[C---:B------:R-:W-:Y:S02]  /*0b30*/  LEA R26, R3.reuse, R26, 0x6 ;  /* 0x0000001a031a7211 */ /* 0x040fe400078e30ff */
[C---:B------:R-:W-:Y:S02]  /*0b40*/  LEA R24, R3.reuse, R24, 0x6 ;  /* 0x0000001803187211 */ /* 0x040fe400078e30ff */
[C---:B------:R-:W-:Y:S02]  /*0b50*/  LEA R22, R3.reuse, R22, 0x6 ;  /* 0x0000001603167211 */ /* 0x040fe400078e30ff */
[----:B------:R-:W-:Y:S01]  /*0b60*/  LEA R20, R3, R20, 0x6 ;  /* 0x0000001403147211 */ /* 0x000fe200078e30ff */
[----:B---3--:R-:W-:Y:S04]  /*0b70*/  STS [R18], R29 ;  /* 0x0000001d12007388 */ /* 0x008fe80000000800 */
[----:B----4-:R-:W-:Y:S01]  /*0b80*/  STS [R16], R37 ;  /* 0x0000002510007388 */ /* 0x010fe20000000800 */
[----:B------:R-:W-:Y:S06]  /*0b90*/  BAR.SYNC.DEFER_BLOCKING 0x0 ;  /* 0x0000000000007b1d */ /* 0x000fec0000010000 */
[----:B------:R-:W-:Y:S04]  /*0ba0*/  LDS R25, [R17] ;  /* 0x0000000011197984 */ /* 0x000fe80000000800 */
[----:B------:R-:W0:Y:S04]  /*0bb0*/  LDS.128 R12, [R7] ;  /* 0x00000000070c7984 */ /* 0x000e280000000c00 */
[----:B------:R-:W1:Y:S04]  /*0bc0*/  LDS R32, [R17+0x40] ;  /* 0x0000400011207984 */ /* 0x000e680000000800 */
[----:B------:R-:W2:Y:S04]  /*0bd0*/  LDS R31, [R17+0x80] ;  /* 0x00008000111f7984 */ /* 0x000ea80000000800 */
[----:B------:R-:W3:Y:S04]  /*0be0*/  LDS R36, [R17+0xc0] ;  /* 0x0000c00011247984 */ /* 0x000ee80000000800 */
[----:B------:R-:W-:Y:S04]  /*0bf0*/  LDS R29, [R17+0x100] ;  /* 0x00010000111d7984 */ /* 0x000fe80000000800 */
[----:B------:R-:W4:Y:S04]  /*0c00*/  LDS.128 R8, [R7+0x10] ;  /* 0x0000100007087984 */ /* 0x000f280000000c00 */
[----:B------:R-:W5:Y:S04]  /*0c10*/  LDS R28, [R17+0x140] ;  /* 0x00014000111c7984 */ /* 0x000f680000000800 */
[----:B------:R-:W5:Y:S04]  /*0c20*/  LDS R27, [R17+0x180] ;  /* 0x00018000111b7984 */ /* 0x000f680000000800 */
[----:B------:R-:W5:Y:S04]  /*0c30*/  LDS R30, [R17+0x1c0] ;  /* 0x0001c000111e7984 */ /* 0x000f680000000800 */
[----:B------:R-:W-:Y:S01]  /*0c40*/  LDS R34, [R17+0x340] ;  /* 0x0003400011227984 */ /* 0x000fe20000000800 */
[----:B0-----:R-:W-:-:S04]  /*0c50*/  FFMA R25, R12, R25, R33 ;  /* 0x000000190c197223 */ /* 0x001fc80000000021 */
[----:B-1----:R-:W-:Y:S02]  /*0c60*/  FFMA R32, R32, R13, R25 ;  /* 0x0000000d20207223 */ /* 0x002fe40000000019 */
[----:B------:R-:W-:Y:S02]  /*0c70*/  LDS R25, [R17+0x200] ;  /* 0x0002000011197984 */ /* 0x000fe40000000800 */
[----:B--2---:R-:W-:Y:S02]  /*0c80*/  FFMA R31, R31, R14, R32 ;  /* 0x0000000e1f1f7223 */ /* 0x004fe40000000020 */
[----:B------:R-:W-:Y:S02]  /*0c90*/  LDS R32, [R17+0x240] ;  /* 0x0002400011207984 */ /* 0x000fe40000000800 */
[----:B---3--:R-:W-:Y:S02]  /*0ca0*/  FFMA R31, R36, R15, R31 ;  /* 0x0000000f241f7223 */ /* 0x008fe4000000001f */
[----:B------:R-:W0:Y:S02]  /*0cb0*/  LDS.128 R12, [R7+0x20] ;  /* 0x00002000070c7984 */ /* 0x000e240000000c00 */
[----:B----4-:R-:W-:-:S02]  /*0cc0*/  FFMA R29, R8, R29, R31 ;  /* 0x0000001d081d7223 */ /* 0x010fc4000000001f */
[----:B------:R-:W-:Y:S02]  /*0cd0*/  LDS R31, [R17+0x300] ;  /* 0x00030000111f7984 */ /* 0x000fe40000000800 */
[----:B-----5:R-:W-:Y:S02]  /*0ce0*/  FFMA R28, R28, R9, R29 ;  /* 0x000000091c1c7223 */ /* 0x020fe4000000001d */
[----:B------:R-:W1:Y:S02]  /*0cf0*/  LDS R29, [R17+0x280] ;  /* 0x00028000111d7984 */ /* 0x000e640000000800 */
[----:B------:R-:W-:Y:S02]  /*0d00*/  FFMA R27, R27, R10, R28 ;  /* 0x0000000a1b1b7223 */ /* 0x000fe4000000001c */
[----:B------:R-:W2:Y:S02]  /*0d10*/  LDS R28, [R17+0x2c0] ;  /* 0x0002c000111c7984 */ /* 0x000ea40000000800 */
[----:B------:R-:W-:-:S02]  /*0d20*/  FFMA R33, R30, R11, R27 ;  /* 0x0000000b1e217223 */ /* 0x000fc4000000001b */
[----:B------:R-:W3:Y:S04]  /*0d30*/  LDS.128 R8, [R7+0x30] ;  /* 0x0000300007087984 */ /* 0x000ee80000000c00 */
[----:B------:R-:W4:Y:S04]  /*0d40*/  LDS R27, [R17+0x380] ;  /* 0x00038000111b7984 */ /* 0x000f280000000800 */
[----:B------:R-:W5:Y:S01]  /*0d50*/  LDS R30, [R17+0x3c0] ;  /* 0x0003c000111e7984 */ /* 0x000f620000000800 */
[----:B0-----:R-:W-:-:S04]  /*0d60*/  FFMA R25, R12, R25, R33 ;  /* 0x000000190c197223 */ /* 0x001fc80000000021 */
[----:B------:R-:W-:-:S04]  /*0d70*/  FFMA R32, R32, R13, R25 ;  /* 0x0000000d20207223 */ /* 0x000fc80000000019 */
[----:B-1----:R-:W-:-:S04]  /*0d80*/  FFMA R29, R29, R14, R32 ;  /* 0x0000000e1d1d7223 */ /* 0x002fc80000000020 */
[----:B--2---:R-:W-:-:S04]  /*0d90*/  FFMA R15, R28, R15, R29 ;  /* 0x0000000f1c0f7223 */ /* 0x004fc8000000001d */
[----:B---3--:R-:W-:-:S04]  /*0da0*/  FFMA R15, R8, R31, R15 ;  /* 0x0000001f080f7223 */ /* 0x008fc8000000000f */
[----:B------:R-:W-:-:S04]  /*0db0*/  FFMA R34, R34, R9, R15 ;  /* 0x0000000922227223 */ /* 0x000fc8000000000f */
[----:B----4-:R-:W-:-:S04]  /*0dc0*/  FFMA R27, R27, R10, R34 ;  /* 0x0000000a1b1b7223 */ /* 0x010fc80000000022 */
[----:B-----5:R-:W-:Y:S01]  /*0dd0*/  FFMA R27, R30, R11, R27 ;  /* 0x0000000b1e1b7223 */ /* 0x020fe2000000001b */
[----:B------:R-:W-:Y:S06]  /*0de0*/  BAR.SYNC.DEFER_BLOCKING 0x0 ;  /* 0x0000000000007b1d */ /* 0x000fec0000010000 */
[----:B------:R-:W-:Y:S05]  /*0df0*/  @P0 BRA `(.L_x_7) ;  /* 0xfffffff400240947 */ /* 0x000fea000383ffff */
.L_x_6:
[----:B------:R-:W-:-:S13]  /*0e00*/  LOP3.LUT P0, R8, R23, 0x3, RZ, 0xc0, !PT ;  /* 0x0000000317087812 */ /* 0x000fda000780c0ff */
[----:B------:R-:W-:Y:S05]  /*0e10*/  @!P0 BRA `(.L_x_5) ;  /* 0x00000008007c8947 */ /* 0x000fea0003800000 */
[----:B------:R-:W-:Y:S02]  /*0e20*/  ISETP.NE.AND P0, PT, R8, 0x1, PT ;  /* 0x000000010800780c */ /* 0x000fe40003f05270 */
[----:B------:R-:W-:-:S04]  /*0e30*/  LOP3.LUT R23, R23, 0x1, RZ, 0xc0, !PT ;  /* 0x0000000117177812 */ /* 0x000fc800078ec0ff */
[----:B------:R-:W-:-:S07]  /*0e40*/  ISETP.NE.U32.AND P1, PT, R23, 0x1, PT ;  /* 0x000000011700780c */ /* 0x000fce0003f25070 */
[----:B------:R-:W-:Y:S06]  /*0e50*/  @!P0 BRA `(.L_x_8) ;  /* 0x0000000400908947 */ /* 0x000fec0003800000 */
[----:B------:R-:W0:Y:S01]  /*0e60*/  LDC.64 R30, c[0x0][0x380] ;  /* 0x0000e000ff1e7b82 */ /* 0x000e220000000a00 */
[C---:B------:R-:W-:Y:S02]  /*0e70*/  LEA R18, R5.reuse, R0, 0x4 ;  /* 0x0000000005127211 */ /* 0x040fe400078e20ff */
[----:B------:R-:W-:-:S03]  /*0e80*/  LEA R9, R5, R4, 0x4 ;  /* 0x0000000405097211 */ /* 0x000fc600078e20ff */
[----:B------:R-:W-:Y:S02]  /*0e90*/  IMAD R13, R18, R3, UR4 ;  /* 0x00000004120d7e24 */ /* 0x000fe4000f8e0203 */
[----:B------:R-:W1:Y:S01]  /*0ea0*/  LDC.64 R16, c[0x0][0x388] ;  /* 0x0000e200ff107b82 */ /* 0x000e620000000a00 */
[----:B0-----:R-:W-:-:S05]  /*0eb0*/  IMAD.WIDE R30, R9, 0x4, R30 ;  /* 0x00000004091e7825 */ /* 0x001fca00078e021e */
[----:B------:R-:W2:Y:S01]  /*0ec0*/  LDG.E R19, desc[UR8][R30.64] ;  /* 0x000000081e137981 */ /* 0x000ea2000c1e1900 */
[----:B-1----:R-:W-:-:S05]  /*0ed0*/  IMAD.WIDE.U32 R12, R13, 0x4, R16 ;  /* 0x000000040d0c7825 */ /* 0x002fca00078e0010 */
[----:B------:R-:W3:Y:S01]  /*0ee0*/  LDG.E R22, desc[UR8][R12.64] ;  /* 0x000000080c167981 */ /* 0x000ee2000c1e1900 */
[----:B------:R-:W-:-:S04]  /*0ef0*/  UIADD3 UR6, UPT, UPT, UR5, 0x400, URZ ;  /* 0x0000040005067890 */ /* 0x000fc8000fffe0ff */
[----:B------:R-:W-:Y:S01]  /*0f00*/  ULEA UR6, UR7, UR6, 0x18 ;  /* 0x0000000607067291 */ /* 0x000fe2000f8ec0ff */
[----:B------:R-:W-:-:S05]  /*0f10*/  LEA R36, R2, R7, 0x2 ;  /* 0x0000000702247211 */ /* 0x000fca00078e10ff */
[----:B------:R-:W-:-:S04]  /*0f20*/  LEA R25, R2, UR6, 0x2 ;  /* 0x0000000602197c11 */ /* 0x000fc8000f8e10ff */
[----:B------:R-:W-:Y:S02]  /*0f30*/  LEA R29, R0, R25, 0x6 ;  /* 0x00000019001d7211 */ /* 0x000fe400078e30ff */
[----:B------:R-:W-:Y:S01]  /*0f40*/  IADD3 R18, PT, PT, R18, 0x10, RZ ;  /* 0x0000001012127810 */ /* 0x000fe20007ffe0ff */
        /* <DEDUP_REMOVED lines=12> */
[----:B------:R-:W-:Y:S04]  /*1010*/  LDS R37, [R25+0x200] ;  /* 0x0002000019257984 */ /* 0x000fe80000000800 */
[----:B------:R-:W-:Y:S01]  /*1020*/  LDS R34, [R25+0x2c0] ;  /* 0x0002c00019227984 */ /* 0x000fe20000000800 */
[----:B0-----:R-:W-:-:S03]  /*1030*/  FFMA R8, R8, R21, R27 ;  /* 0x0000001508087223 */ /* 0x001fc6000000001b */
[----:B------:R-:W-:Y:S01]  /*1040*/  LDS R32, [R25+0x340] ;  /* 0x0003400019207984 */ /* 0x000fe20000000800 */
[----:B-1----:R-:W-:-:S03]  /*1050*/  FFMA R9, R23, R9, R8 ;  /* 0x0000000917097223 */ /* 0x002fc60000000008 */
[----:B------:R-:W-:Y:S01]  /*1060*/  LDS R35, [R25+0x380] ;  /* 0x0003800019237984 */ /* 0x000fe20000000800 */
[----:B--2---:R-:W-:-:S03]  /*1070*/  FFMA R10, R24, R10, R9 ;  /* 0x0000000a180a7223 */ /* 0x004fc60000000009 */
[----:B------:R-:W0:Y:S01]  /*1080*/  LDS R24, [R25+0x1c0] ;  /* 0x0001c00019187984 */ /* 0x000e220000000800 */
[----:B---3--:R-:W-:Y:S01]  /*1090*/  FFMA R11, R33, R11, R10 ;  /* 0x0000000b210b7223 */ /* 0x008fe2000000000a */
[----:B------:R-:W-:Y:S02]  /*10a0*/  IMAD R9, R18, R3, UR4 ;  /* 0x0000000412097e24 */ /* 0x000fe4000f8e0203 */
[----:B------:R-:W-:Y:S01]  /*10b0*/  LDS R33, [R25+0x300] ;  /* 0x0003000019217984 */ /* 0x000fe20000000800 */
[----:B----4-:R-:W-:Y:S01]  /*10c0*/  FFMA R11, R12, R26, R11 ;  /* 0x0000001a0c0b7223 */ /* 0x010fe2000000000b */
[----:B------:R-:W-:Y:S02]  /*10d0*/  IMAD.WIDE.U32 R16, R9, 0x4, R16 ;  /* 0x0000000409107825 */ /* 0x000fe400078e0010 */
[----:B------:R-:W-:Y:S02]  /*10e0*/  LDS R12, [R25+0x240] ;  /* 0x00024000190c7984 */ /* 0x000fe40000000800 */
[----:B-----5:R-:W-:-:S02]  /*10f0*/  FFMA R20, R20, R13, R11 ;  /* 0x0000000d14147223 */ /* 0x020fc4000000000b */
[----:B------:R-:W-:Y:S02]  /*1100*/  LDS R13, [R25+0x280] ;  /* 0x00028000190d7984 */ /* 0x000fe40000000800 */
[----:B------:R-:W-:Y:S02]  /*1110*/  FFMA R14, R19, R14, R20 ;  /* 0x0000000e130e7223 */ /* 0x000fe40000000014 */
[----:B------:R-:W-:Y:S04]  /*1120*/  LDS R26, [R25+0x3c0] ;  /* 0x0003c000191a7984 */ /* 0x000fe80000000800 */
[----:B------:R-:W1:Y:S04]  /*1130*/  LDS.128 R20, [R7+0x20] ;  /* 0x0000200007147984 */ /* 0x000e680000000c00 */
[----:B------:R-:W2:Y:S01]  /*1140*/  LDS.128 R8, [R7+0x30] ;  /* 0x0000300007087984 */ /* 0x000ea20000000c00 */
[----:B------:R-:W-:Y:S06]  /*1150*/  BAR.SYNC.DEFER_BLOCKING 0x0 ;  /* 0x0000000000007b1d */ /* 0x000fec0000010000 */
[----:B------:R-:W3:Y:S04]  /*1160*/  LDG.E R31, desc[UR8][R30.64+0x40] ;  /* 0x000040081e1f7981 */ /* 0x000ee8000c1e1900 */
[----:B------:R-:W4:Y:S01]  /*1170*/  LDG.E R30, desc[UR8][R16.64] ;  /* 0x00000008101e7981 */ /* 0x000f22000c1e1900 */
[----:B0-----:R-:W-:-:S04]  /*1180*/  FFMA R15, R24, R15, R14 ;  /* 0x0000000f180f7223 */ /* 0x001fc8000000000e */
[----:B-1----:R-:W-:-:S04]  /*1190*/  FFMA R15, R20, R37, R15 ;  /* 0x00000025140f7223 */ /* 0x002fc8000000000f */
[----:B------:R-:W-:-:S04]  /*11a0*/  FFMA R12, R12, R21, R15 ;  /* 0x000000150c0c7223 */ /* 0x000fc8000000000f */
[----:B------:R-:W-:-:S04]  /*11b0*/  FFMA R21, R13, R22, R12 ;  /* 0x000000160d157223 */ /* 0x000fc8000000000c */
[----:B------:R-:W-:-:S04]  /*11c0*/  FFMA R21, R34, R23, R21 ;  /* 0x0000001722157223 */ /* 0x000fc80000000015 */
[----:B--2---:R-:W-:-:S04]  /*11d0*/  FFMA R21, R8, R33, R21 ;  /* 0x0000002108157223 */ /* 0x004fc80000000015 */
[----:B------:R-:W-:-:S04]  /*11e0*/  FFMA R8, R32, R9, R21 ;  /* 0x0000000920087223 */ /* 0x000fc80000000015 */
[----:B------:R-:W-:-:S04]  /*11f0*/  FFMA R35, R35, R10, R8 ;  /* 0x0000000a23237223 */ /* 0x000fc80000000008 */
[----:B------:R-:W-:Y:S01]  /*1200*/  FFMA R11, R26, R11, R35 ;  /* 0x0000000b1a0b7223 */ /* 0x000fe20000000023 */
[----:B------:R-:W-:Y:S01]  /*1210*/  IADD3 R5, PT, PT, R5, 0x2, RZ ;  /* 0x0000000205057810 */ /* 0x000fe20007ffe0ff */
        /* <DEDUP_REMOVED lines=13> */
[----:B------:R-:W-:Y:S04]  /*12f0*/  LDS R33, [R25+0x200] ;  /* 0x0002000019217984 */ /* 0x000fe80000000800 */
[----:B------:R-:W5:Y:S01]  /*1300*/  LDS.128 R20, [R7+0x20] ;  /* 0x0000200007147984 */ /* 0x000f620000000c00 */
[----:B0-----:R-:W-:-:S03]  /*1310*/  FFMA R11, R16, R27, R11 ;  /* 0x0000001b100b7223 */ /* 0x001fc6000000000b */
[----:B------:R-:W0:Y:S01]  /*1320*/  LDS R26, [R25+0x240] ;  /* 0x00024000191a7984 */ /* 0x000e220000000800 */
[----:B-1----:R-:W-:-:S03]  /*1330*/  FFMA R28, R28, R17, R11 ;  /* 0x000000111c1c7223 */ /* 0x002fc6000000000b */
[----:B------:R-:W1:Y:S01]  /*1340*/  LDS R27, [R25+0x280] ;  /* 0x00028000191b7984 */ /* 0x000e620000000800 */
[----:B--2---:R-:W-:-:S03]  /*1350*/  FFMA R37, R37, R18, R28 ;  /* 0x0000001225257223 */ /* 0x004fc6000000001c */
[----:B------:R-:W2:Y:S01]  /*1360*/  LDS R16, [R25+0x2c0] ;  /* 0x0002c00019107984 */ /* 0x000ea20000000800 */
[----:B---3--:R-:W-:-:S03]  /*1370*/  FFMA R19, R24, R19, R37 ;  /* 0x0000001318137223 */ /* 0x008fc60000000025 */
[----:B------:R-:W-:Y:S04]  /*1380*/  LDS R17, [R25+0x300] ;  /* 0x0003000019117984 */ /* 0x000fe80000000800 */
[----:B------:R-:W3:Y:S01]  /*1390*/  LDS.128 R8, [R7+0x30] ;  /* 0x0000300007087984 */ /* 0x000ee20000000c00 */
[----:B----4-:R-:W-:-:S03]  /*13a0*/  FFMA R29, R12, R29, R19 ;  /* 0x0000001d0c1d7223 */ /* 0x010fc60000000013 */
[----:B------:R-:W4:Y:S01]  /*13b0*/  LDS R18, [R25+0x340] ;  /* 0x0003400019127984 */ /* 0x000f220000000800 */
[----:B-----5:R-:W-:-:S03]  /*13c0*/  FFMA R30, R30, R13, R29 ;  /* 0x0000000d1e1e7223 */ /* 0x020fc6000000001d */
[----:B------:R-:W5:Y:S04]  /*13d0*/  LDS R19, [R25+0x380] ;  /* 0x0003800019137984 */ /* 0x000f680000000800 */
[----:B------:R-:W5:Y:S01]  /*13e0*/  LDS R13, [R25+0x3c0] ;  /* 0x0003c000190d7984 */ /* 0x000f620000000800 */
[----:B------:R-:W-:-:S04]  /*13f0*/  FFMA R31, R31, R14, R30 ;  /* 0x0000000e1f1f7223 */ /* 0x000fc8000000001e */
[----:B------:R-:W-:-:S04]  /*1400*/  FFMA R15, R32, R15, R31 ;  /* 0x0000000f200f7223 */ /* 0x000fc8000000001f */
[----:B------:R-:W-:-:S04]  /*1410*/  FFMA R15, R20, R33, R15 ;  /* 0x00000021140f7223 */ /* 0x000fc8000000000f */
[----:B0-----:R-:W-:-:S04]  /*1420*/  FFMA R26, R26, R21, R15 ;  /* 0x000000151a1a7223 */ /* 0x001fc8000000000f */
[----:B-1----:R-:W-:-:S04]  /*1430*/  FFMA R27, R27, R22, R26 ;  /* 0x000000161b1b7223 */ /* 0x002fc8000000001a */
[----:B--2---:R-:W-:-:S04]  /*1440*/  FFMA R23, R16, R23, R27 ;  /* 0x0000001710177223 */ /* 0x004fc8000000001b */
[----:B---3--:R-:W-:-:S04]  /*1450*/  FFMA R17, R8, R17, R23 ;  /* 0x0000001108117223 */ /* 0x008fc80000000017 */
[----:B----4-:R-:W-:-:S04]  /*1460*/  FFMA R18, R18, R9, R17 ;  /* 0x0000000912127223 */ /* 0x010fc80000000011 */
[----:B-----5:R-:W-:-:S04]  /*1470*/  FFMA R10, R19, R10, R18 ;  /* 0x0000000a130a7223 */ /* 0x020fc80000000012 */
[----:B------:R-:W-:Y:S01]  /*1480*/  FFMA R27, R13, R11, R10 ;  /* 0x0000000b0d1b7223 */ /* 0x000fe2000000000a */
[----:B------:R-:W-:Y:S06]  /*1490*/  BAR.SYNC.DEFER_BLOCKING 0x0 ;  /* 0x0000000000007b1d */ /* 0x000fec0000010000 */
.L_x_8:
[----:B------:R-:W-:Y:S05]  /*14a0*/  @P1 BRA `(.L_x_5) ;  /* 0x0000000000d81947 */ /* 0x000fea0003800000 */
        /* <DEDUP_REMOVED lines=13> */
[----:B------:R-:W-:Y:S01]  /*1580*/  LEA R0, R0, R5, 0x6 ;  /* 0x0000000500007211 */ /* 0x000fe200078e30ff */
        /* <DEDUP_REMOVED lines=40> */
.L_x_5:
[----:B------:R-:W0:Y:S01]  /*1810*/  LDC.64 R4, c[0x0][0x390] ;  /* 0x0000e400ff047b82 */ /* 0x000e220000000a00 */
[----:B------:R-:W-:-:S04]  /*1820*/  IMAD R3, R6, R3, UR4 ;  /* 0x0000000406037e24 */ /* 0x000fc8000f8e0203 */
[----:B0-----:R-:W-:-:S05]  /*1830*/  IMAD.WIDE R2, R3, 0x4, R4 ;  /* 0x0000000403027825 */ /* 0x001fca00078e0204 */
[----:B------:R-:W-:Y:S01]  /*1840*/  STG.E desc[UR8][R2.64], R27 ;  /* 0x0000001b02007986 */ /* 0x000fe2000c101908 */
[----:B------:R-:W-:Y:S05]  /*1850*/  EXIT ;  /* 0x000000000000794d */ /* 0x000fea0003800000 */
.L_x_9:
        /* <DEDUP_REMOVED lines=10> */
.L_x_15:


//--------------------- .nv.shared._Z24transposeNoBankConflictsPfPKf --------------------------
	.section	.nv.shared._Z24transposeNoBankConflictsPfPKf,"aw",@nobits
	.sectionflags	@""
	.align	4
.nv.shared._Z24transposeNoBankConflictsPfPKf:
	.zero		5248


//--------------------- .nv.shared.reserved.0     --------------------------
	.section	.nv.shared.reserved.0,"aw",@nobits
	.weak		__nv_reservedSMEM_offset_0_alias
	.size		__nv_reservedSMEM_offset_0_alias, 0, 64
	.other		__nv_reservedSMEM_offset_0_alias,@"STO_CUDA_RESERVED_SHARED STV_DEFAULT"
__nv_reservedSMEM_offset_0_alias:
	.zero		0
	.zero		64


//--------------------- .nv.shared._Z18transposeCoalescedPfPKf --------------------------
	.section	.nv.shared._Z18transposeCoalescedPfPKf,"aw",@nobits
	.sectionflags	@""
	.align	4
.nv.shared._Z18transposeCoalescedPfPKf:
	.zero		5120


//--------------------- .nv.shared._Z13copySharedMemPfPKf --------------------------
	.section	.nv.shared._Z13copySharedMemPfPKf,"aw",@nobits
	.sectionflags	@""
	.align	4
.nv.shared._Z13copySharedMemPfPKf:
	.zero		5120


//--------------------- .nv.shared._Z20MatrixMultiplyKernelPKfS0_Pfi --------------------------
	.section	.nv.shared._Z20MatrixMultiplyKernelPKfS0_Pfi,"aw",@nobits
	.sectionflags	@""
	.align	4
.nv.shared._Z20MatrixMultiplyKernelPKfS0_Pfi:
	.zero		3072


//--------------------- .nv.constant0._Z24transposeNoBankConflictsPfPKf --------------------------
	.section	.nv.constant0._Z24transposeNoBankConflictsPfPKf,"a",@progbits
	.sectionflags	@""
	.align	4
.nv.constant0._Z24transposeNoBankConflictsPfPKf:
	.zero		912


//--------------------- .nv.constant0._Z18transposeCoalescedPfPKf --------------------------
	.section	.nv.constant0._Z18transposeCoalescedPfPKf,"a",@progbits
	.sectionflags	@""
	.align	4
.nv.constant0._Z18transposeCoalescedPfPKf:
	.zero		912


//--------------------- .nv.constant0._Z14transposeNaivePfPKf --------------------------
	.section	.nv.constant0._Z14transposeNaivePfPKf,"a",@progbits
	.sectionflags	@""
	.align	4
.nv.constant0._Z14transposeNaivePfPKf:
	.zero		912


//--------------------- .nv.constant0._Z13copySharedMemPfPKf --------------------------
	.section	.nv.constant0._Z13copySharedMemPfPKf,"a",@progbits
	.sectionflags	@""
	.align	4
.nv.constant0._Z13copySharedMemPfPKf:
	.zero		912


//--------------------- .nv.constant0._Z4copyPfPKf --------------------------
	.section	.nv.constant0._Z4copyPfPKf,"a",@progbits
	.sectionflags	@""
	.align	4
.nv.constant0._Z4copyPfPKf:
	.zero		912


//--------------------- .nv.constant0._Z20MatrixMultiplyKernelPKfS0_Pfi --------------------------
	.section	.nv.constant0._Z20MatrixMultiplyKernelPKfS0_Pfi,"a",@progbits
	.sectionflags	@""
	.align	4
.nv.constant0._Z20MatrixMultiplyKernelPKfS0_Pfi:
	.zero		924


//--------------------- SYMBOLS --------------------------

	.type		.nv.reservedSmem.offset0,@object
	.size		.nv.reservedSmem.offset0,0x4
	.type		.nv.reservedSmem.cap,@object
	.size		.nv.reservedSmem.cap,0x4
